	.target	sm_90a

	.elftype	@"ET_EXEC"


//--------------------- .note.nv.tkinfo           --------------------------
	.section	.note.nv.tkinfo,"",@"SHT_NOTE"
	.sectionflags	@"SHF_NOTE_NV_TKINFO"
	.tkinfo
        /*0018*/ 	.word	0x00000002
        /*0030*/ 	.string	""
        /*0030*/ 	.string	"ptxas"
        /*0030*/ 	.string	"Cuda compilation tools, release 13.0, V13.0.88"
        /*0030*/ 	.string	"Build cuda_13.0.r13.0/compiler.36424714_0"
        /*0030*/ 	.string	"-arch sm_90a -m 64 "



//--------------------- .note.nv.cuinfo           --------------------------
	.section	.note.nv.cuinfo,"",@"SHT_NOTE"
	.sectionflags	@"SHF_NOTE_NV_CUINFO"
        /*0018*/ 	.short	0x0002
        /*001a*/ 	.short	0x005a
        /*001c*/ 	.short	0x0082
	.zero		2


//--------------------- .nv.info                  --------------------------
	.section	.nv.info,"",@"SHT_CUDA_INFO"
	.align	4


	//----- nvinfo : EIATTR_REGCOUNT
	.align		4
        /*0000*/ 	.byte	0x04, 0x2f
        /*0002*/ 	.short	(.L_15 - .L_14)
	.align		4
.L_14:
        /*0004*/ 	.word	index@(_ZN7cutlass13device_kernelINS_4gemm6kernel13GemmUniversalIN4cute5tupleIJiiiiEEENS1_10collective13CollectiveMmaINS1_34MainloopSm90TmaGmmaWarpSpecializedILi11ENS5_IJNS4_1CILi2EEENSA_ILi1EEESC_EEENS1_35KernelTmaWarpSpecializedCooperativeEEENS5_IJNSA_ILi192EEENSA_ILi112EEENSA_ILi32EEEEEENS_6half_tENS5_IJlSC_lEEESK_SL_NS4_8TiledMMAINS4_8MMA_AtomIJNS4_4SM904GMMA25MMA_64x16x16_F32F16F16_SSILNSP_5MajorE0ELSR_0ELNSP_7ScaleInE1ELSS_1EEEEEENS4_6LayoutISD_NS5_IJSC_NSA_ILi0EEESW_EEEEENS5_IJNS4_10UnderscoreESZ_SZ_EEEEENS4_13SM90_TMA_LOADENS4_14ComposedLayoutINS4_7SwizzleILi2ELi4ELi3EEENS4_18smem_ptr_flag_bitsILi16EEENSV_INS5_IJNSA_ILi8EEESI_EEENS5_IJSI_SC_EEEEEEEvNS4_8identityENS4_23SM90_TMA_LOAD_MULTICASTES1C_vS1D_EENS_8epilogue10collective6detail29Sm90TmaWarpSpecializedAdapterINS1H_15DefaultEpilogueISK_SL_SL_NS1G_6thread17LinearCombinationISK_Li1EffLNS1L_9ScaleType4KindE0ELNS_15FloatRoundStyleE2ESK_EENS1_15EpilogueDefaultEEEEEvvEEEEvNT_6ParamsE)
        /*0008*/ 	.word	0x000000a8


	//----- nvinfo : EIATTR_FRAME_SIZE
	.align		4
.L_15:
        /*000c*/ 	.byte	0x04, 0x11
        /*000e*/ 	.short	(.L_17 - .L_16)
	.align		4
.L_16:
        /*0010*/ 	.word	index@(_ZN7cutlass13device_kernelINS_4gemm6kernel13GemmUniversalIN4cute5tupleIJiiiiEEENS1_10collective13CollectiveMmaINS1_34MainloopSm90TmaGmmaWarpSpecializedILi11ENS5_IJNS4_1CILi2EEENSA_ILi1EEESC_EEENS1_35KernelTmaWarpSpecializedCooperativeEEENS5_IJNSA_ILi192EEENSA_ILi112EEENSA_ILi32EEEEEENS_6half_tENS5_IJlSC_lEEESK_SL_NS4_8TiledMMAINS4_8MMA_AtomIJNS4_4SM904GMMA25MMA_64x16x16_F32F16F16_SSILNSP_5MajorE0ELSR_0ELNSP_7ScaleInE1ELSS_1EEEEEENS4_6LayoutISD_NS5_IJSC_NSA_ILi0EEESW_EEEEENS5_IJNS4_10UnderscoreESZ_SZ_EEEEENS4_13SM90_TMA_LOADENS4_14ComposedLayoutINS4_7SwizzleILi2ELi4ELi3EEENS4_18smem_ptr_flag_bitsILi16EEENSV_INS5_IJNSA_ILi8EEESI_EEENS5_IJSI_SC_EEEEEEEvNS4_8identityENS4_23SM90_TMA_LOAD_MULTICASTES1C_vS1D_EENS_8epilogue10collective6detail29Sm90TmaWarpSpecializedAdapterINS1H_15DefaultEpilogueISK_SL_SL_NS1G_6thread17LinearCombinationISK_Li1EffLNS1L_9ScaleType4KindE0ELNS_15FloatRoundStyleE2ESK_EENS1_15EpilogueDefaultEEEEEvvEEEEvNT_6ParamsE)
        /*0014*/ 	.word	0x00000000


	//----- nvinfo : EIATTR_MIN_STACK_SIZE
	.align		4
.L_17:
        /*0018*/ 	.byte	0x04, 0x12
        /*001a*/ 	.short	(.L_19 - .L_18)
	.align		4
.L_18:
        /*001c*/ 	.word	index@(_ZN7cutlass13device_kernelINS_4gemm6kernel13GemmUniversalIN4cute5tupleIJiiiiEEENS1_10collective13CollectiveMmaINS1_34MainloopSm90TmaGmmaWarpSpecializedILi11ENS5_IJNS4_1CILi2EEENSA_ILi1EEESC_EEENS1_35KernelTmaWarpSpecializedCooperativeEEENS5_IJNSA_ILi192EEENSA_ILi112EEENSA_ILi32EEEEEENS_6half_tENS5_IJlSC_lEEESK_SL_NS4_8TiledMMAINS4_8MMA_AtomIJNS4_4SM904GMMA25MMA_64x16x16_F32F16F16_SSILNSP_5MajorE0ELSR_0ELNSP_7ScaleInE1ELSS_1EEEEEENS4_6LayoutISD_NS5_IJSC_NSA_ILi0EEESW_EEEEENS5_IJNS4_10UnderscoreESZ_SZ_EEEEENS4_13SM90_TMA_LOADENS4_14ComposedLayoutINS4_7SwizzleILi2ELi4ELi3EEENS4_18smem_ptr_flag_bitsILi16EEENSV_INS5_IJNSA_ILi8EEESI_EEENS5_IJSI_SC_EEEEEEEvNS4_8identityENS4_23SM90_TMA_LOAD_MULTICASTES1C_vS1D_EENS_8epilogue10collective6detail29Sm90TmaWarpSpecializedAdapterINS1H_15DefaultEpilogueISK_SL_SL_NS1G_6thread17LinearCombinationISK_Li1EffLNS1L_9ScaleType4KindE0ELNS_15FloatRoundStyleE2ESK_EENS1_15EpilogueDefaultEEEEEvvEEEEvNT_6ParamsE)
        /*0020*/ 	.word	0x00000000
.L_19:


//--------------------- .nv.compat                --------------------------
	.section	.nv.compat,"",@"SHT_CUDA_COMPAT_INFO"
	.align	4
        /*0000*/ 	.byte	0x02, 0x09, 0x01, 0x00, 0x02, 0x02, 0x04, 0x00, 0x02, 0x05, 0x05, 0x00, 0x03, 0x07, 0x01, 0x01
        /*0010*/ 	.byte	0x02, 0x03, 0x01, 0x00, 0x02, 0x06, 0x01, 0x00, 0x04, 0x0b, 0x08, 0x00, 0x00, 0x00, 0x00, 0x00
        /*0020*/ 	.byte	0x00, 0x00, 0x00, 0x00


//--------------------- .nv.info._ZN7cutlass13device_kernelINS_4gemm6kernel13GemmUniversalIN4cute5tupleIJiiiiEEENS1_10collective13CollectiveMmaINS1_34MainloopSm90TmaGmmaWarpSpecializedILi11ENS5_IJNS4_1CILi2EEENSA_ILi1EEESC_EEENS1_35KernelTmaWarpSpecializedCooperativeEEENS5_IJNSA_ILi192EEENSA_ILi112EEENSA_ILi32EEEEEENS_6half_tENS5_IJlSC_lEEESK_SL_NS4_8TiledMMAINS4_8MMA_AtomIJNS4_4SM904GMMA25MMA_64x16x16_F32F16F16_SSILNSP_5MajorE0ELSR_0ELNSP_7ScaleInE1ELSS_1EEEEEENS4_6LayoutISD_NS5_IJSC_NSA_ILi0EEESW_EEEEENS5_IJNS4_10UnderscoreESZ_SZ_EEEEENS4_13SM90_TMA_LOADENS4_14ComposedLayoutINS4_7SwizzleILi2ELi4ELi3EEENS4_18smem_ptr_flag_bitsILi16EEENSV_INS5_IJNSA_ILi8EEESI_EEENS5_IJSI_SC_EEEEEEEvNS4_8identityENS4_23SM90_TMA_LOAD_MULTICASTES1C_vS1D_EENS_8epilogue10collective6detail29Sm90TmaWarpSpecializedAdapterINS1H_15DefaultEpilogueISK_SL_SL_NS1G_6thread17LinearCombinationISK_Li1EffLNS1L_9ScaleType4KindE0ELNS_15FloatRoundStyleE2ESK_EENS1_15EpilogueDefaultEEEEEvvEEEEvNT_6ParamsE --------------------------
	.section	.nv.info._ZN7cutlass13device_kernelINS_4gemm6kernel13GemmUniversalIN4cute5tupleIJiiiiEEENS1_10collective13CollectiveMmaINS1_34MainloopSm90TmaGmmaWarpSpecializedILi11ENS5_IJNS4_1CILi2EEENSA_ILi1EEESC_EEENS1_35KernelTmaWarpSpecializedCooperativeEEENS5_IJNSA_ILi192EEENSA_ILi112EEENSA_ILi32EEEEEENS_6half_tENS5_IJlSC_lEEESK_SL_NS4_8TiledMMAINS4_8MMA_AtomIJNS4_4SM904GMMA25MMA_64x16x16_F32F16F16_SSILNSP_5MajorE0ELSR_0ELNSP_7ScaleInE1ELSS_1EEEEEENS4_6LayoutISD_NS5_IJSC_NSA_ILi0EEESW_EEEEENS5_IJNS4_10UnderscoreESZ_SZ_EEEEENS4_13SM90_TMA_LOADENS4_14ComposedLayoutINS4_7SwizzleILi2ELi4ELi3EEENS4_18smem_ptr_flag_bitsILi16EEENSV_INS5_IJNSA_ILi8EEESI_EEENS5_IJSI_SC_EEEEEEEvNS4_8identityENS4_23SM90_TMA_LOAD_MULTICASTES1C_vS1D_EENS_8epilogue10collective6detail29Sm90TmaWarpSpecializedAdapterINS1H_15DefaultEpilogueISK_SL_SL_NS1G_6thread17LinearCombinationISK_Li1EffLNS1L_9ScaleType4KindE0ELNS_15FloatRoundStyleE2ESK_EENS1_15EpilogueDefaultEEEEEvvEEEEvNT_6ParamsE,"",@"SHT_CUDA_INFO"
	.sectionflags	@""
	.align	4


	//----- nvinfo : EIATTR_CUDA_API_VERSION
	.align		4
        /*0000*/ 	.byte	0x04, 0x37
        /*0002*/ 	.short	(.L_21 - .L_20)
.L_20:
        /*0004*/ 	.word	0x00000082


	//----- nvinfo : EIATTR_KPARAM_INFO
	.align		4
.L_21:
        /*0008*/ 	.byte	0x04, 0x17
        /*000a*/ 	.short	(.L_23 - .L_22)
.L_22:
        /*000c*/ 	.word	0x00000000
        /*0010*/ 	.short	0x0000
        /*0012*/ 	.short	0x0070
        /*0014*/ 	.byte	0x00, 0xf0, 0x01, 0x10


	//----- nvinfo : EIATTR_SPARSE_MMA_MASK
	.align		4
.L_23:
        /*0018*/ 	.byte	0x03, 0x50
        /*001a*/ 	.short	0x0000


	//----- nvinfo : EIATTR_MAXREG_COUNT
	.align		4
        /*001c*/ 	.byte	0x03, 0x1b
        /*001e*/ 	.short	0x00a8


	//----- nvinfo : EIATTR_NUM_BARRIERS
	.align		4
        /*0020*/ 	.byte	0x02, 0x4c
        /*0022*/ 	.byte	0x01
	.zero		1


	//----- nvinfo : EIATTR_EXTERNS
	.align		4
        /*0024*/ 	.byte	0x04, 0x0f
        /*0026*/ 	.short	(.L_25 - .L_24)


	//   ....[0]....
	.align		4
.L_24:
        /*0028*/ 	.word	index@(__assertfail)


	//----- nvinfo : EIATTR_MERCURY_ISA_VERSION
	.align		4
.L_25:
        /*002c*/ 	.byte	0x03, 0x5f
        /*002e*/ 	.short	0x0101


	//----- nvinfo : EIATTR_INT_WARP_WIDE_INSTR_OFFSETS
	.align		4
        /*0030*/ 	.byte	0x04, 0x31
        /*0032*/ 	.short	(.L_27 - .L_26)


	//   ....[0]....
.L_26:
        /*0034*/ 	.word	0x00000590


	//   ....[1]....
        /*0038*/ 	.word	0x000005c0


	//   ....[2]....
        /*003c*/ 	.word	0x00000780


	//----- nvinfo : EIATTR_COOP_GROUP_MASK_REGIDS
	.align		4
.L_27:
        /*0040*/ 	.byte	0x04, 0x29
        /*0042*/ 	.short	(.L_29 - .L_28)


	//   ....[0]....
.L_28:
        /*0044*/ 	.word	0xffffffff


	//   ....[1]....
        /*0048*/ 	.word	0xffffffff


	//   ....[2]....
        /*004c*/ 	.word	0xffffffff


	//   ....[3]....
        /*0050*/ 	.word	0xffffffff


	//   ....[4]....
        /*0054*/ 	.word	0xffffffff


	//   ....[5]....
        /*0058*/ 	.word	0xffffffff


	//----- nvinfo : EIATTR_COOP_GROUP_INSTR_OFFSETS
	.align		4
.L_29:
        /*005c*/ 	.byte	0x04, 0x28
        /*005e*/ 	.short	(.L_31 - .L_30)


	//   ....[0]....
.L_30:
        /*0060*/ 	.word	0x00000060


	//   ....[1]....
        /*0064*/ 	.word	0x00000070


	//   ....[2]....
        /*0068*/ 	.word	0x00000130


	//   ....[3]....
        /*006c*/ 	.word	0x000003e0


	//   ....[4]....
        /*0070*/ 	.word	0x00000900


	//   ....[5]....
        /*0074*/ 	.word	0x00001340


	//----- nvinfo : EIATTR_REG_RECONFIG
	.align		4
.L_31:
        /*0078*/ 	.byte	0x01, 0x54
	.zero		2


	//----- nvinfo : EIATTR_SYSCALL_OFFSETS
	.align		4
        /*007c*/ 	.byte	0x04, 0x46
        /*007e*/ 	.short	(.L_33 - .L_32)


	//   ....[0]....
.L_32:
        /*0080*/ 	.word	0x00001500


	//----- nvinfo : EIATTR_MBARRIER_INSTR_OFFSETS
	.align		4
.L_33:
        /*0084*/ 	.byte	0x04, 0x39
        /*0086*/ 	.short	(.L_35 - .L_34)


	//   ....[0]....
.L_34:
        /*0088*/ 	.word	0x00000250
        /*008c*/ 	.word	0x000000ff
        /*0090*/ 	.word	0x00000000
        /*0094*/ 	.short	0x0100
        /*0096*/ 	.byte	0x08
	.zero		1


	//   ....[1]....
        /*0098*/ 	.word	0x00000260
        /*009c*/ 	.word	0x000000ff
        /*00a0*/ 	.word	0x00000058
        /*00a4*/ 	.short	0x0100
        /*00a6*/ 	.byte	0x08
	.zero		1


	//   ....[2]....
        /*00a8*/ 	.word	0x00000270
        /*00ac*/ 	.word	0x000000ff
        /*00b0*/ 	.word	0x00000008
        /*00b4*/ 	.short	0x0100
        /*00b6*/ 	.byte	0x08
	.zero		1


	//   ....[3]....
        /*00b8*/ 	.word	0x00000280
        /*00bc*/ 	.word	0x000000ff
        /*00c0*/ 	.word	0x00000060
        /*00c4*/ 	.short	0x0100
        /*00c6*/ 	.byte	0x08
	.zero		1


	//   ....[4]....
        /*00c8*/ 	.word	0x00000290
        /*00cc*/ 	.word	0x000000ff
        /*00d0*/ 	.word	0x00000010
        /*00d4*/ 	.short	0x0100
        /*00d6*/ 	.byte	0x08
	.zero		1


	//   ....[5]....
        /*00d8*/ 	.word	0x000002a0
        /*00dc*/ 	.word	0x000000ff
        /*00e0*/ 	.word	0x00000068
        /*00e4*/ 	.short	0x0100
        /*00e6*/ 	.byte	0x08
	.zero		1


	//   ....[6]....
        /*00e8*/ 	.word	0x000002b0
        /*00ec*/ 	.word	0x000000ff
        /*00f0*/ 	.word	0x00000018
        /*00f4*/ 	.short	0x0100
        /*00f6*/ 	.byte	0x08
	.zero		1


	//   ....[7]....
        /*00f8*/ 	.word	0x000002c0
        /*00fc*/ 	.word	0x000000ff
        /*0100*/ 	.word	0x00000070
        /*0104*/ 	.short	0x0100
        /*0106*/ 	.byte	0x08
	.zero		1


	//   ....[8]....
        /*0108*/ 	.word	0x000002d0
        /*010c*/ 	.word	0x000000ff
        /*0110*/ 	.word	0x00000020
        /*0114*/ 	.short	0x0100
        /*0116*/ 	.byte	0x08
	.zero		1


	//   ....[9]....
        /*0118*/ 	.word	0x000002e0
        /*011c*/ 	.word	0x000000ff
        /*0120*/ 	.word	0x00000078
        /*0124*/ 	.short	0x0100
        /*0126*/ 	.byte	0x08
	.zero		1


	//   ....[10]....
        /*0128*/ 	.word	0x000002f0
        /*012c*/ 	.word	0x000000ff
        /*0130*/ 	.word	0x00000028
        /*0134*/ 	.short	0x0100
        /*0136*/ 	.byte	0x08
	.zero		1


	//   ....[11]....
        /*0138*/ 	.word	0x00000300
        /*013c*/ 	.word	0x000000ff
        /*0140*/ 	.word	0x00000080
        /*0144*/ 	.short	0x0100
        /*0146*/ 	.byte	0x08
	.zero		1


	//   ....[12]....
        /*0148*/ 	.word	0x00000310
        /*014c*/ 	.word	0x000000ff
        /*0150*/ 	.word	0x00000030
        /*0154*/ 	.short	0x0100
        /*0156*/ 	.byte	0x08
	.zero		1


	//   ....[13]....
        /*0158*/ 	.word	0x00000320
        /*015c*/ 	.word	0x000000ff
        /*0160*/ 	.word	0x00000088
        /*0164*/ 	.short	0x0100
        /*0166*/ 	.byte	0x08
	.zero		1


	//   ....[14]....
        /*0168*/ 	.word	0x00000330
        /*016c*/ 	.word	0x000000ff
        /*0170*/ 	.word	0x00000038
        /*0174*/ 	.short	0x0100
        /*0176*/ 	.byte	0x08
	.zero		1


	//   ....[15]....
        /*0178*/ 	.word	0x00000340
        /*017c*/ 	.word	0x000000ff
        /*0180*/ 	.word	0x00000090
        /*0184*/ 	.short	0x0100
        /*0186*/ 	.byte	0x08
	.zero		1


	//   ....[16]....
        /*0188*/ 	.word	0x00000350
        /*018c*/ 	.word	0x000000ff
        /*0190*/ 	.word	0x00000040
        /*0194*/ 	.short	0x0100
        /*0196*/ 	.byte	0x08
	.zero		1


	//   ....[17]....
        /*0198*/ 	.word	0x00000360
        /*019c*/ 	.word	0x000000ff
        /*01a0*/ 	.word	0x00000098
        /*01a4*/ 	.short	0x0100
        /*01a6*/ 	.byte	0x08
	.zero		1


	//   ....[18]....
        /*01a8*/ 	.word	0x00000370
        /*01ac*/ 	.word	0x000000ff
        /*01b0*/ 	.word	0x00000048
        /*01b4*/ 	.short	0x0100
        /*01b6*/ 	.byte	0x08
	.zero		1


	//   ....[19]....
        /*01b8*/ 	.word	0x00000380
        /*01bc*/ 	.word	0x000000ff
        /*01c0*/ 	.word	0x000000a0
        /*01c4*/ 	.short	0x0100
        /*01c6*/ 	.byte	0x08
	.zero		1


	//   ....[20]....
        /*01c8*/ 	.word	0x00000390
        /*01cc*/ 	.word	0x000000ff
        /*01d0*/ 	.word	0x00000050
        /*01d4*/ 	.short	0x0100
        /*01d6*/ 	.byte	0x08
	.zero		1


	//   ....[21]....
        /*01d8*/ 	.word	0x000003a0
        /*01dc*/ 	.word	0x000000ff
        /*01e0*/ 	.word	0x000000a8
        /*01e4*/ 	.short	0x0100
        /*01e6*/ 	.byte	0x08
	.zero		1


	//   ....[22]....
        /*01e8*/ 	.word	0x00000800
        /*01ec*/ 	.word	0x000000ff
        /*01f0*/ 	.word	0x000000c0
        /*01f4*/ 	.short	0x0100
        /*01f6*/ 	.byte	0x06
	.zero		1


	//   ....[23]....
        /*01f8*/ 	.word	0x00000890
        /*01fc*/ 	.word	0x000000ff
        /*0200*/ 	.word	0x000000c8
        /*0204*/ 	.short	0x0100
        /*0206*/ 	.byte	0x06
	.zero		1


	//   ....[24]....
        /*0208*/ 	.word	0x00001580
        /*020c*/ 	.word	0x00000003
        /*0210*/ 	.word	0x00000000
        /*0214*/ 	.short	0x010a
        /*0216*/ 	.byte	0x3f
	.zero		1


	//   ....[25]....
        /*0218*/ 	.word	0x000015c0
        /*021c*/ 	.word	0x00000003
        /*0220*/ 	.word	0x00000000
        /*0224*/ 	.short	0x010a
        /*0226*/ 	.byte	0x3f
	.zero		1


	//   ....[26]....
        /*0228*/ 	.word	0x00002230
        /*022c*/ 	.word	0x000000ff
        /*0230*/ 	.word	0x00000000
        /*0234*/ 	.short	0x010a
        /*0236*/ 	.byte	0x07
	.zero		1


	//   ....[27]....
        /*0238*/ 	.word	0x00002270
        /*023c*/ 	.word	0x000000ff
        /*0240*/ 	.word	0x00000000
        /*0244*/ 	.short	0x010a
        /*0246*/ 	.byte	0x07
	.zero		1


	//   ....[28]....
        /*0248*/ 	.word	0x00002dc0
        /*024c*/ 	.word	0x00000005
        /*0250*/ 	.word	0x00000000
        /*0254*/ 	.short	0x0101
        /*0256*/ 	.byte	0x3f
	.zero		1


	//   ....[29]....
        /*0258*/ 	.word	0x00002f80
        /*025c*/ 	.word	0x00000003
        /*0260*/ 	.word	0x00000000
        /*0264*/ 	.short	0x0101
        /*0266*/ 	.byte	0x3f
	.zero		1


	//   ....[30]....
        /*0268*/ 	.word	0x0000aed0
        /*026c*/ 	.word	0x00000014
        /*0270*/ 	.word	0x00000058
        /*0274*/ 	.short	0x010a
        /*0276*/ 	.byte	0x3f
	.zero		1


	//   ....[31]....
        /*0278*/ 	.word	0x0000b250
        /*027c*/ 	.word	0x00000003
        /*0280*/ 	.word	0x000000c8
        /*0284*/ 	.short	0x0101
        /*0286*/ 	.byte	0x3f
	.zero		1


	//   ....[32]....
        /*0288*/ 	.word	0x0000b9a0
        /*028c*/ 	.word	0x00000007
        /*0290*/ 	.word	0x00000000
        /*0294*/ 	.short	0x010a
        /*0296*/ 	.byte	0x3f
	.zero		1


	//   ....[33]....
        /*0298*/ 	.word	0x0000ba20
        /*029c*/ 	.word	0x00000008
        /*02a0*/ 	.word	0x00000000
        /*02a4*/ 	.short	0x010a
        /*02a6*/ 	.byte	0x3f
	.zero		1


	//   ....[34]....
        /*02a8*/ 	.word	0x0000bab0
        /*02ac*/ 	.word	0x00000009
        /*02b0*/ 	.word	0x00000000
        /*02b4*/ 	.short	0x010a
        /*02b6*/ 	.byte	0x3f
	.zero		1


	//   ....[35]....
        /*02b8*/ 	.word	0x0000bb40
        /*02bc*/ 	.word	0x00000008
        /*02c0*/ 	.word	0x00000000
        /*02c4*/ 	.short	0x010a
        /*02c6*/ 	.byte	0x3f
	.zero		1


	//   ....[36]....
        /*02c8*/ 	.word	0x0000bbd0
        /*02cc*/ 	.word	0x00000009
        /*02d0*/ 	.word	0x00000000
        /*02d4*/ 	.short	0x010a
        /*02d6*/ 	.byte	0x3f
	.zero		1


	//   ....[37]....
        /*02d8*/ 	.word	0x0000bc60
        /*02dc*/ 	.word	0x00000008
        /*02e0*/ 	.word	0x00000000
        /*02e4*/ 	.short	0x010a
        /*02e6*/ 	.byte	0x3f
	.zero		1


	//   ....[38]....
        /*02e8*/ 	.word	0x0000bcf0
        /*02ec*/ 	.word	0x00000009
        /*02f0*/ 	.word	0x00000000
        /*02f4*/ 	.short	0x010a
        /*02f6*/ 	.byte	0x3f
	.zero		1


	//   ....[39]....
        /*02f8*/ 	.word	0x0000bd80
        /*02fc*/ 	.word	0x00000008
        /*0300*/ 	.word	0x00000000
        /*0304*/ 	.short	0x010a
        /*0306*/ 	.byte	0x3f
	.zero		1


	//   ....[40]....
        /*0308*/ 	.word	0x0000be10
        /*030c*/ 	.word	0x00000009
        /*0310*/ 	.word	0x00000000
        /*0314*/ 	.short	0x010a
        /*0316*/ 	.byte	0x3f
	.zero		1


	//   ....[41]....
        /*0318*/ 	.word	0x0000bea0
        /*031c*/ 	.word	0x00000006
        /*0320*/ 	.word	0x00000000
        /*0324*/ 	.short	0x010a
        /*0326*/ 	.byte	0x3f
	.zero		1


	//   ....[42]....
        /*0328*/ 	.word	0x0000bf30
        /*032c*/ 	.word	0x00000003
        /*0330*/ 	.word	0x00000000
        /*0334*/ 	.short	0x010a
        /*0336*/ 	.byte	0x3f
	.zero		1


	//   ....[43]....
        /*0338*/ 	.word	0x0000bf90
        /*033c*/ 	.word	0x00000003
        /*0340*/ 	.word	0x00000000
        /*0344*/ 	.short	0x010a
        /*0346*/ 	.byte	0x3f
	.zero		1


	//   ....[44]....
        /*0348*/ 	.word	0x0000bff0
        /*034c*/ 	.word	0x00000006
        /*0350*/ 	.word	0x00000000
        /*0354*/ 	.short	0x010a
        /*0356*/ 	.byte	0x3f
	.zero		1


	//   ....[45]....
        /*0358*/ 	.word	0x0000c0c0
        /*035c*/ 	.word	0x00000014
        /*0360*/ 	.word	0x00000058
        /*0364*/ 	.short	0x010a
        /*0366*/ 	.byte	0x3f
	.zero		1


	//   ....[46]....
        /*0368*/ 	.word	0x0000c190
        /*036c*/ 	.word	0x00000007
        /*0370*/ 	.word	0x00000000
        /*0374*/ 	.short	0x010a
        /*0376*/ 	.byte	0x3f
	.zero		1


	//   ....[47]....
        /*0378*/ 	.word	0x0000c1e0
        /*037c*/ 	.word	0x00000008
        /*0380*/ 	.word	0x00000000
        /*0384*/ 	.short	0x010a
        /*0386*/ 	.byte	0x3f
	.zero		1


	//   ....[48]....
        /*0388*/ 	.word	0x0000c230
        /*038c*/ 	.word	0x00000009
        /*0390*/ 	.word	0x00000000
        /*0394*/ 	.short	0x010a
        /*0396*/ 	.byte	0x3f
	.zero		1


	//   ....[49]....
        /*0398*/ 	.word	0x0000c280
        /*039c*/ 	.word	0x00000008
        /*03a0*/ 	.word	0x00000000
        /*03a4*/ 	.short	0x010a
        /*03a6*/ 	.byte	0x3f
	.zero		1


	//   ....[50]....
        /*03a8*/ 	.word	0x0000c2d0
        /*03ac*/ 	.word	0x00000009
        /*03b0*/ 	.word	0x00000000
        /*03b4*/ 	.short	0x010a
        /*03b6*/ 	.byte	0x3f
	.zero		1


	//   ....[51]....
        /*03b8*/ 	.word	0x0000c320
        /*03bc*/ 	.word	0x00000008
        /*03c0*/ 	.word	0x00000000
        /*03c4*/ 	.short	0x010a
        /*03c6*/ 	.byte	0x3f
	.zero		1


	//   ....[52]....
        /*03c8*/ 	.word	0x0000c370
        /*03cc*/ 	.word	0x00000009
        /*03d0*/ 	.word	0x00000000
        /*03d4*/ 	.short	0x010a
        /*03d6*/ 	.byte	0x3f
	.zero		1


	//   ....[53]....
        /*03d8*/ 	.word	0x0000c3c0
        /*03dc*/ 	.word	0x00000008
        /*03e0*/ 	.word	0x00000000
        /*03e4*/ 	.short	0x010a
        /*03e6*/ 	.byte	0x3f
	.zero		1


	//   ....[54]....
        /*03e8*/ 	.word	0x0000c410
        /*03ec*/ 	.word	0x00000009
        /*03f0*/ 	.word	0x00000000
        /*03f4*/ 	.short	0x010a
        /*03f6*/ 	.byte	0x3f
	.zero		1


	//   ....[55]....
        /*03f8*/ 	.word	0x0000c460
        /*03fc*/ 	.word	0x00000006
        /*0400*/ 	.word	0x00000000
        /*0404*/ 	.short	0x010a
        /*0406*/ 	.byte	0x3f
	.zero		1


	//----- nvinfo : EIATTR_NUM_MBARRIERS
	.align		4
.L_35:
        /*0408*/ 	.byte	0x03, 0x38
        /*040a*/ 	.short	0x0018


	//----- nvinfo : EIATTR_EXIT_INSTR_OFFSETS
	.align		4
        /*040c*/ 	.byte	0x04, 0x1c
        /*040e*/ 	.short	(.L_37 - .L_36)


	//   ....[0]....
.L_36:
        /*0410*/ 	.word	0x00000a60


	//   ....[1]....
        /*0414*/ 	.word	0x00001270


	//   ....[2]....
        /*0418*/ 	.word	0x0000a600


	//   ....[3]....
        /*041c*/ 	.word	0x0000ab60


	//   ....[4]....
        /*0420*/ 	.word	0x0000bf80


	//----- nvinfo : EIATTR_MAX_THREADS
	.align		4
.L_37:
        /*0424*/ 	.byte	0x04, 0x05
        /*0426*/ 	.short	(.L_39 - .L_38)
.L_38:
        /*0428*/ 	.word	0x00000180
        /*042c*/ 	.word	0x00000001
        /*0430*/ 	.word	0x00000001


	//----- nvinfo : EIATTR_CRS_STACK_SIZE
	.align		4
.L_39:
        /*0434*/ 	.byte	0x04, 0x1e
        /*0436*/ 	.short	(.L_41 - .L_40)
.L_40:
        /*0438*/ 	.word	0x00000000


	//----- nvinfo : EIATTR_CBANK_PARAM_SIZE
	.align		4
.L_41:
        /*043c*/ 	.byte	0x03, 0x19
        /*043e*/ 	.short	0x0470


	//----- nvinfo : EIATTR_PARAM_CBANK
	.align		4
        /*0440*/ 	.byte	0x04, 0x0a
        /*0442*/ 	.short	(.L_43 - .L_42)
	.align		4
.L_42:
        /*0444*/ 	.word	index@(.nv.constant0._ZN7cutlass13device_kernelINS_4gemm6kernel13GemmUniversalIN4cute5tupleIJiiiiEEENS1_10collective13CollectiveMmaINS1_34MainloopSm90TmaGmmaWarpSpecializedILi11ENS5_IJNS4_1CILi2EEENSA_ILi1EEESC_EEENS1_35KernelTmaWarpSpecializedCooperativeEEENS5_IJNSA_ILi192EEENSA_ILi112EEENSA_ILi32EEEEEENS_6half_tENS5_IJlSC_lEEESK_SL_NS4_8TiledMMAINS4_8MMA_AtomIJNS4_4SM904GMMA25MMA_64x16x16_F32F16F16_SSILNSP_5MajorE0ELSR_0ELNSP_7ScaleInE1ELSS_1EEEEEENS4_6LayoutISD_NS5_IJSC_NSA_ILi0EEESW_EEEEENS5_IJNS4_10UnderscoreESZ_SZ_EEEEENS4_13SM90_TMA_LOADENS4_14ComposedLayoutINS4_7SwizzleILi2ELi4ELi3EEENS4_18smem_ptr_flag_bitsILi16EEENSV_INS5_IJNSA_ILi8EEESI_EEENS5_IJSI_SC_EEEEEEEvNS4_8identityENS4_23SM90_TMA_LOAD_MULTICASTES1C_vS1D_EENS_8epilogue10collective6detail29Sm90TmaWarpSpecializedAdapterINS1H_15DefaultEpilogueISK_SL_SL_NS1G_6thread17LinearCombinationISK_Li1EffLNS1L_9ScaleType4KindE0ELNS_15FloatRoundStyleE2ESK_EENS1_15EpilogueDefaultEEEEEvvEEEEvNT_6ParamsE)
        /*0448*/ 	.short	0x0210
        /*044a*/ 	.short	0x0470


	//----- nvinfo : EIATTR_SW_WAR
	.align		4
.L_43:
        /*044c*/ 	.byte	0x04, 0x36
        /*044e*/ 	.short	(.L_45 - .L_44)
.L_44:
        /*0450*/ 	.word	0x00000008
.L_45:


//--------------------- .nv.callgraph             --------------------------
	.section	.nv.callgraph,"",@"SHT_CUDA_CALLGRAPH"
	.align	4
	.sectionentsize	8
	.align		4
        /*0000*/ 	.word	0x00000000
	.align		4
        /*0004*/ 	.word	0xffffffff
	.align		4
        /*0008*/ 	.word	index@(_ZN7cutlass13device_kernelINS_4gemm6kernel13GemmUniversalIN4cute5tupleIJiiiiEEENS1_10collective13CollectiveMmaINS1_34MainloopSm90TmaGmmaWarpSpecializedILi11ENS5_IJNS4_1CILi2EEENSA_ILi1EEESC_EEENS1_35KernelTmaWarpSpecializedCooperativeEEENS5_IJNSA_ILi192EEENSA_ILi112EEENSA_ILi32EEEEEENS_6half_tENS5_IJlSC_lEEESK_SL_NS4_8TiledMMAINS4_8MMA_AtomIJNS4_4SM904GMMA25MMA_64x16x16_F32F16F16_SSILNSP_5MajorE0ELSR_0ELNSP_7ScaleInE1ELSS_1EEEEEENS4_6LayoutISD_NS5_IJSC_NSA_ILi0EEESW_EEEEENS5_IJNS4_10UnderscoreESZ_SZ_EEEEENS4_13SM90_TMA_LOADENS4_14ComposedLayoutINS4_7SwizzleILi2ELi4ELi3EEENS4_18smem_ptr_flag_bitsILi16EEENSV_INS5_IJNSA_ILi8EEESI_EEENS5_IJSI_SC_EEEEEEEvNS4_8identityENS4_23SM90_TMA_LOAD_MULTICASTES1C_vS1D_EENS_8epilogue10collective6detail29Sm90TmaWarpSpecializedAdapterINS1H_15DefaultEpilogueISK_SL_SL_NS1G_6thread17LinearCombinationISK_Li1EffLNS1L_9ScaleType4KindE0ELNS_15FloatRoundStyleE2ESK_EENS1_15EpilogueDefaultEEEEEvvEEEEvNT_6ParamsE)
	.align		4
        /*000c*/ 	.word	index@(__assertfail)
	.align		4
        /*0010*/ 	.word	0x00000000
	.align		4
        /*0014*/ 	.word	0xfffffffe
	.align		4
        /*0018*/ 	.word	0x00000000
	.align		4
        /*001c*/ 	.word	0xfffffffd
	.align		4
        /*0020*/ 	.word	0x00000000
	.align		4
        /*0024*/ 	.word	0xfffffffc


//--------------------- .nv.constant4             --------------------------
	.section	.nv.constant4,"a",@progbits
	.align	8
	.align		8
.nv.constant4:
        /*0000*/ 	.dword	__assertfail
	.align		8
        /*0008*/ 	.dword	__unnamed_1
	.align		8
        /*0010*/ 	.dword	_ZN39_INTERNAL_db47ec5c_4_k_cu_4920702b_29964cuda3std3__45__cpo5beginE
	.align		8
        /*0018*/ 	.dword	_ZN39_INTERNAL_db47ec5c_4_k_cu_4920702b_29964cuda3std3__45__cpo3endE
	.align		8
        /*0020*/ 	.dword	_ZN39_INTERNAL_db47ec5c_4_k_cu_4920702b_29964cuda3std3__45__cpo6cbeginE
	.align		8
        /*0028*/ 	.dword	_ZN39_INTERNAL_db47ec5c_4_k_cu_4920702b_29964cuda3std3__45__cpo4cendE
	.align		8
        /*0030*/ 	.dword	_ZN39_INTERNAL_db47ec5c_4_k_cu_4920702b_29964cuda3std3__441_GLOBAL__N__db47ec5c_4_k_cu_4920702b_29966ignoreE
	.align		8
        /*0038*/ 	.dword	_ZN39_INTERNAL_db47ec5c_4_k_cu_4920702b_29964cuda3std3__419piecewise_constructE
	.align		8
        /*0040*/ 	.dword	_ZN39_INTERNAL_db47ec5c_4_k_cu_4920702b_29964cuda3std3__48in_placeE
	.align		8
        /*0048*/ 	.dword	_ZN39_INTERNAL_db47ec5c_4_k_cu_4920702b_29964cuda3std6ranges3__45__cpo4swapE
	.align		8
        /*0050*/ 	.dword	_ZN39_INTERNAL_db47ec5c_4_k_cu_4920702b_29964cuda3std6ranges3__45__cpo9iter_moveE
	.align		8
        /*0058*/ 	.dword	_ZN39_INTERNAL_db47ec5c_4_k_cu_4920702b_29964cute7productE
	.align		8
        /*0060*/ 	.dword	_ZN39_INTERNAL_db47ec5c_4_k_cu_4920702b_29964cute1_E
	.align		8
        /*0068*/ 	.dword	$str$22
	.align		8
        /*0070*/ 	.dword	$str$23


//--------------------- .text._ZN7cutlass13device_kernelINS_4gemm6kernel13GemmUniversalIN4cute5tupleIJiiiiEEENS1_10collective13CollectiveMmaINS1_34MainloopSm90TmaGmmaWarpSpecializedILi11ENS5_IJNS4_1CILi2EEENSA_ILi1EEESC_EEENS1_35KernelTmaWarpSpecializedCooperativeEEENS5_IJNSA_ILi192EEENSA_ILi112EEENSA_ILi32EEEEEENS_6half_tENS5_IJlSC_lEEESK_SL_NS4_8TiledMMAINS4_8MMA_AtomIJNS4_4SM904GMMA25MMA_64x16x16_F32F16F16_SSILNSP_5MajorE0ELSR_0ELNSP_7ScaleInE1ELSS_1EEEEEENS4_6LayoutISD_NS5_IJSC_NSA_ILi0EEESW_EEEEENS5_IJNS4_10UnderscoreESZ_SZ_EEEEENS4_13SM90_TMA_LOADENS4_14ComposedLayoutINS4_7SwizzleILi2ELi4ELi3EEENS4_18smem_ptr_flag_bitsILi16EEENSV_INS5_IJNSA_ILi8EEESI_EEENS5_IJSI_SC_EEEEEEEvNS4_8identityENS4_23SM90_TMA_LOAD_MULTICASTES1C_vS1D_EENS_8epilogue10collective6detail29Sm90TmaWarpSpecializedAdapterINS1H_15DefaultEpilogueISK_SL_SL_NS1G_6thread17LinearCombinationISK_Li1EffLNS1L_9ScaleType4KindE0ELNS_15FloatRoundStyleE2ESK_EENS1_15EpilogueDefaultEEEEEvvEEEEvNT_6ParamsE --------------------------
	.section	.text._ZN7cutlass13device_kernelINS_4gemm6kernel13GemmUniversalIN4cute5tupleIJiiiiEEENS1_10collective13CollectiveMmaINS1_34MainloopSm90TmaGmmaWarpSpecializedILi11ENS5_IJNS4_1CILi2EEENSA_ILi1EEESC_EEENS1_35KernelTmaWarpSpecializedCooperativeEEENS5_IJNSA_ILi192EEENSA_ILi112EEENSA_ILi32EEEEEENS_6half_tENS5_IJlSC_lEEESK_SL_NS4_8TiledMMAINS4_8MMA_AtomIJNS4_4SM904GMMA25MMA_64x16x16_F32F16F16_SSILNSP_5MajorE0ELSR_0ELNSP_7ScaleInE1ELSS_1EEEEEENS4_6LayoutISD_NS5_IJSC_NSA_ILi0EEESW_EEEEENS5_IJNS4_10UnderscoreESZ_SZ_EEEEENS4_13SM90_TMA_LOADENS4_14ComposedLayoutINS4_7SwizzleILi2ELi4ELi3EEENS4_18smem_ptr_flag_bitsILi16EEENSV_INS5_IJNSA_ILi8EEESI_EEENS5_IJSI_SC_EEEEEEEvNS4_8identityENS4_23SM90_TMA_LOAD_MULTICASTES1C_vS1D_EENS_8epilogue10collective6detail29Sm90TmaWarpSpecializedAdapterINS1H_15DefaultEpilogueISK_SL_SL_NS1G_6thread17LinearCombinationISK_Li1EffLNS1L_9ScaleType4KindE0ELNS_15FloatRoundStyleE2ESK_EENS1_15EpilogueDefaultEEEEEvvEEEEvNT_6ParamsE,"ax",@progbits
	.align	128
.text._ZN7cutlass13device_kernelINS_4gemm6kernel13GemmUniversalIN4cute5tupleIJiiiiEEENS1_10collective13CollectiveMmaINS1_34MainloopSm90TmaGmmaWarpSpecializedILi11ENS5_IJNS4_1CILi2EEENSA_ILi1EEESC_EEENS1_35KernelTmaWarpSpecializedCooperativeEEENS5_IJNSA_ILi192EEENSA_ILi112EEENSA_ILi32EEEEEENS_6half_tENS5_IJlSC_lEEESK_SL_NS4_8TiledMMAINS4_8MMA_AtomIJNS4_4SM904GMMA25MMA_64x16x16_F32F16F16_SSILNSP_5MajorE0ELSR_0ELNSP_7ScaleInE1ELSS_1EEEEEENS4_6LayoutISD_NS5_IJSC_NSA_ILi0EEESW_EEEEENS5_IJNS4_10UnderscoreESZ_SZ_EEEEENS4_13SM90_TMA_LOADENS4_14ComposedLayoutINS4_7SwizzleILi2ELi4ELi3EEENS4_18smem_ptr_flag_bitsILi16EEENSV_INS5_IJNSA_ILi8EEESI_EEENS5_IJSI_SC_EEEEEEEvNS4_8identityENS4_23SM90_TMA_LOAD_MULTICASTES1C_vS1D_EENS_8epilogue10collective6detail29Sm90TmaWarpSpecializedAdapterINS1H_15DefaultEpilogueISK_SL_SL_NS1G_6thread17LinearCombinationISK_Li1EffLNS1L_9ScaleType4KindE0ELNS_15FloatRoundStyleE2ESK_EENS1_15EpilogueDefaultEEEEEvvEEEEvNT_6ParamsE:
        .type           _ZN7cutlass13device_kernelINS_4gemm6kernel13GemmUniversalIN4cute5tupleIJiiiiEEENS1_10collective13CollectiveMmaINS1_34MainloopSm90TmaGmmaWarpSpecializedILi11ENS5_IJNS4_1CILi2EEENSA_ILi1EEESC_EEENS1_35KernelTmaWarpSpecializedCooperativeEEENS5_IJNSA_ILi192EEENSA_ILi112EEENSA_ILi32EEEEEENS_6half_tENS5_IJlSC_lEEESK_SL_NS4_8TiledMMAINS4_8MMA_AtomIJNS4_4SM904GMMA25MMA_64x16x16_F32F16F16_SSILNSP_5MajorE0ELSR_0ELNSP_7ScaleInE1ELSS_1EEEEEENS4_6LayoutISD_NS5_IJSC_NSA_ILi0EEESW_EEEEENS5_IJNS4_10UnderscoreESZ_SZ_EEEEENS4_13SM90_TMA_LOADENS4_14ComposedLayoutINS4_7SwizzleILi2ELi4ELi3EEENS4_18smem_ptr_flag_bitsILi16EEENSV_INS5_IJNSA_ILi8EEESI_EEENS5_IJSI_SC_EEEEEEEvNS4_8identityENS4_23SM90_TMA_LOAD_MULTICASTES1C_vS1D_EENS_8epilogue10collective6detail29Sm90TmaWarpSpecializedAdapterINS1H_15DefaultEpilogueISK_SL_SL_NS1G_6thread17LinearCombinationISK_Li1EffLNS1L_9ScaleType4KindE0ELNS_15FloatRoundStyleE2ESK_EENS1_15EpilogueDefaultEEEEEvvEEEEvNT_6ParamsE,@function
        .size           _ZN7cutlass13device_kernelINS_4gemm6kernel13GemmUniversalIN4cute5tupleIJiiiiEEENS1_10collective13CollectiveMmaINS1_34MainloopSm90TmaGmmaWarpSpecializedILi11ENS5_IJNS4_1CILi2EEENSA_ILi1EEESC_EEENS1_35KernelTmaWarpSpecializedCooperativeEEENS5_IJNSA_ILi192EEENSA_ILi112EEENSA_ILi32EEEEEENS_6half_tENS5_IJlSC_lEEESK_SL_NS4_8TiledMMAINS4_8MMA_AtomIJNS4_4SM904GMMA25MMA_64x16x16_F32F16F16_SSILNSP_5MajorE0ELSR_0ELNSP_7ScaleInE1ELSS_1EEEEEENS4_6LayoutISD_NS5_IJSC_NSA_ILi0EEESW_EEEEENS5_IJNS4_10UnderscoreESZ_SZ_EEEEENS4_13SM90_TMA_LOADENS4_14ComposedLayoutINS4_7SwizzleILi2ELi4ELi3EEENS4_18smem_ptr_flag_bitsILi16EEENSV_INS5_IJNSA_ILi8EEESI_EEENS5_IJSI_SC_EEEEEEEvNS4_8identityENS4_23SM90_TMA_LOAD_MULTICASTES1C_vS1D_EENS_8epilogue10collective6detail29Sm90TmaWarpSpecializedAdapterINS1H_15DefaultEpilogueISK_SL_SL_NS1G_6thread17LinearCombinationISK_Li1EffLNS1L_9ScaleType4KindE0ELNS_15FloatRoundStyleE2ESK_EENS1_15EpilogueDefaultEEEEEvvEEEEvNT_6ParamsE,(.L_x_306 - _ZN7cutlass13device_kernelINS_4gemm6kernel13GemmUniversalIN4cute5tupleIJiiiiEEENS1_10collective13CollectiveMmaINS1_34MainloopSm90TmaGmmaWarpSpecializedILi11ENS5_IJNS4_1CILi2EEENSA_ILi1EEESC_EEENS1_35KernelTmaWarpSpecializedCooperativeEEENS5_IJNSA_ILi192EEENSA_ILi112EEENSA_ILi32EEEEEENS_6half_tENS5_IJlSC_lEEESK_SL_NS4_8TiledMMAINS4_8MMA_AtomIJNS4_4SM904GMMA25MMA_64x16x16_F32F16F16_SSILNSP_5MajorE0ELSR_0ELNSP_7ScaleInE1ELSS_1EEEEEENS4_6LayoutISD_NS5_IJSC_NSA_ILi0EEESW_EEEEENS5_IJNS4_10UnderscoreESZ_SZ_EEEEENS4_13SM90_TMA_LOADENS4_14ComposedLayoutINS4_7SwizzleILi2ELi4ELi3EEENS4_18smem_ptr_flag_bitsILi16EEENSV_INS5_IJNSA_ILi8EEESI_EEENS5_IJSI_SC_EEEEEEEvNS4_8identityENS4_23SM90_TMA_LOAD_MULTICASTES1C_vS1D_EENS_8epilogue10collective6detail29Sm90TmaWarpSpecializedAdapterINS1H_15DefaultEpilogueISK_SL_SL_NS1G_6thread17LinearCombinationISK_Li1EffLNS1L_9ScaleType4KindE0ELNS_15FloatRoundStyleE2ESK_EENS1_15EpilogueDefaultEEEEEvvEEEEvNT_6ParamsE)
        .other          _ZN7cutlass13device_kernelINS_4gemm6kernel13GemmUniversalIN4cute5tupleIJiiiiEEENS1_10collective13CollectiveMmaINS1_34MainloopSm90TmaGmmaWarpSpecializedILi11ENS5_IJNS4_1CILi2EEENSA_ILi1EEESC_EEENS1_35KernelTmaWarpSpecializedCooperativeEEENS5_IJNSA_ILi192EEENSA_ILi112EEENSA_ILi32EEEEEENS_6half_tENS5_IJlSC_lEEESK_SL_NS4_8TiledMMAINS4_8MMA_AtomIJNS4_4SM904GMMA25MMA_64x16x16_F32F16F16_SSILNSP_5MajorE0ELSR_0ELNSP_7ScaleInE1ELSS_1EEEEEENS4_6LayoutISD_NS5_IJSC_NSA_ILi0EEESW_EEEEENS5_IJNS4_10UnderscoreESZ_SZ_EEEEENS4_13SM90_TMA_LOADENS4_14ComposedLayoutINS4_7SwizzleILi2ELi4ELi3EEENS4_18smem_ptr_flag_bitsILi16EEENSV_INS5_IJNSA_ILi8EEESI_EEENS5_IJSI_SC_EEEEEEEvNS4_8identityENS4_23SM90_TMA_LOAD_MULTICASTES1C_vS1D_EENS_8epilogue10collective6detail29Sm90TmaWarpSpecializedAdapterINS1H_15DefaultEpilogueISK_SL_SL_NS1G_6thread17LinearCombinationISK_Li1EffLNS1L_9ScaleType4KindE0ELNS_15FloatRoundStyleE2ESK_EENS1_15EpilogueDefaultEEEEEvvEEEEvNT_6ParamsE,@"STO_CUDA_ENTRY STV_DEFAULT"
_ZN7cutlass13device_kernelINS_4gemm6kernel13GemmUniversalIN4cute5tupleIJiiiiEEENS1_10collective13CollectiveMmaINS1_34MainloopSm90TmaGmmaWarpSpecializedILi11ENS5_IJNS4_1CILi2EEENSA_ILi1EEESC_EEENS1_35KernelTmaWarpSpecializedCooperativeEEENS5_IJNSA_ILi192EEENSA_ILi112EEENSA_ILi32EEEEEENS_6half_tENS5_IJlSC_lEEESK_SL_NS4_8TiledMMAINS4_8MMA_AtomIJNS4_4SM904GMMA25MMA_64x16x16_F32F16F16_SSILNSP_5MajorE0ELSR_0ELNSP_7ScaleInE1ELSS_1EEEEEENS4_6LayoutISD_NS5_IJSC_NSA_ILi0EEESW_EEEEENS5_IJNS4_10UnderscoreESZ_SZ_EEEEENS4_13SM90_TMA_LOADENS4_14ComposedLayoutINS4_7SwizzleILi2ELi4ELi3EEENS4_18smem_ptr_flag_bitsILi16EEENSV_INS5_IJNSA_ILi8EEESI_EEENS5_IJSI_SC_EEEEEEEvNS4_8identityENS4_23SM90_TMA_LOAD_MULTICASTES1C_vS1D_EENS_8epilogue10collective6detail29Sm90TmaWarpSpecializedAdapterINS1H_15DefaultEpilogueISK_SL_SL_NS1G_6thread17LinearCombinationISK_Li1EffLNS1L_9ScaleType4KindE0ELNS_15FloatRoundStyleE2ESK_EENS1_15EpilogueDefaultEEEEEvvEEEEvNT_6ParamsE:
[----:B------:R-:W0:Y:S01]  /*0000*/  LDC R1, c[0x0][0x28] ;  /* 0x00000a00ff017b82 */ /* 0x000e220000000800 */
[----:B------:R-:W1:Y:S01]  /*0010*/  S2R R18, SR_TID.X ;  /* 0x0000000000127919 */ /* 0x000e620000002100 */
[----:B------:R-:W-:Y:S01]  /*0020*/  ELECT P0, URZ, PT ;  /* 0x00000000003f782f */ /* 0x000fe20003800000 */
[----:B------:R-:W-:Y:S01]  /*0030*/  BSSY B0, `(.L_x_0) ;  /* 0x000000f000007945 */ /* 0x000fe20003800000 */
[--C-:B-1----:R-:W-:Y:S02]  /*0040*/  SHF.R.U32.HI R0, RZ, 0x5, R18.reuse ;  /* 0x00000005ff007819 */ /* 0x102fe40000011612 */
[----:B------:R-:W-:-:S03]  /*0050*/  SHF.R.U32.HI R3, RZ, 0x7, R18 ;  /* 0x00000007ff037819 */ /* 0x000fc60000011612 */
[----:B------:R-:W1:Y:S04]  /*0060*/  SHFL.IDX PT, R2, R0, RZ, 0x1f ;  /* 0x00001fff00027589 */ /* 0x000e6800000e0000 */
[----:B------:R2:W3:Y:S01]  /*0070*/  SHFL.IDX PT, R5, R3, RZ, 0x1f ;  /* 0x00001fff03057589 */ /* 0x0004e200000e0000 */
[----:B-1----:R-:W-:-:S13]  /*0080*/  ISETP.NE.OR P0, PT, R2, RZ, !P0 ;  /* 0x000000ff0200720c */ /* 0x002fda0004705670 */
[----:B0-23--:R-:W-:Y:S05]  /*0090*/  @P0 BRA `(.L_x_1) ;  /* 0x0000000000200947 */ /* 0x00dfea0003800000 */
[----:B------:R-:W-:Y:S02]  /*00a0*/  ULDC.64 UR4, c[0x0][0x198] ;  /* 0x0000660000047ab9 */ /* 0x000fe40000000a00 */
[----:B------:R-:W-:Y:S02]  /*00b0*/  UIADD3 UR6, UP0, UR4, 0xf0, URZ ;  /* 0x000000f004067890 */ /* 0x000fe4000ff1e03f */
[----:B------:R-:W-:Y:S02]  /*00c0*/  UIADD3 UR4, UP1, UR4, 0x1f0, URZ ;  /* 0x000001f004047890 */ /* 0x000fe4000ff3e03f */
[----:B------:R-:W-:Y:S02]  /*00d0*/  UIADD3.X UR7, URZ, UR5, URZ, UP0, !UPT ;  /* 0x000000053f077290 */ /* 0x000fe400087fe43f */
[----:B------:R-:W-:-:S07]  /*00e0*/  UIADD3.X UR5, URZ, UR5, URZ, UP1, !UPT ;  /* 0x000000053f057290 */ /* 0x000fce0008ffe43f */
[----:B------:R0:W-:Y:S02]  /*00f0*/  UTMACCTL.PF [UR6] ;  /* 0x00000000060079b9 */ /* 0x0001e40008040000 */
[----:B------:R0:W-:Y:S02]  /*0100*/  UTMACCTL.PF [UR4] ;  /* 0x00000000040079b9 */ /* 0x0001e40008040000 */
[----:B0-----:R-:W-:Y:S01]  /*0110*/  NOP ;  /* 0x0000000000007918 */ /* 0x001fe20000000000 */
.L_x_1:
[----:B------:R-:W-:Y:S05]  /*0120*/  BSYNC B0 ;  /* 0x0000000000007941 */ /* 0x000fea0003800000 */
.L_x_0:
[----:B------:R-:W0:Y:S02]  /*0130*/  SHFL.IDX PT, R3, R0, RZ, 0x1f ;  /* 0x00001fff00037589 */ /* 0x000e2400000e0000 */
[----:B0-----:R-:W-:-:S13]  /*0140*/  ISETP.NE.AND P0, PT, R3, RZ, PT ;  /* 0x000000ff0300720c */ /* 0x001fda0003f05270 */
[----:B------:R-:W-:Y:S05]  /*0150*/  @P0 BRA `(.L_x_2) ;  /* 0x00000000009c0947 */ /* 0x000fea0003800000 */
[----:B------:R-:W-:Y:S01]  /*0160*/  ELECT P0, URZ, PT ;  /* 0x00000000003f782f */ /* 0x000fe20003800000 */
[----:B------:R-:W-:-:S12]  /*0170*/  BSSY B0, `(.L_x_2) ;  /* 0x0000025000007945 */ /* 0x000fd80003800000 */
[----:B------:R-:W-:Y:S05]  /*0180*/  @!P0 BRA `(.L_x_3) ;  /* 0x00000000008c8947 */ /* 0x000fea0003800000 */
[----:B------:R-:W0:Y:S01]  /*0190*/  S2UR UR8, SR_CgaCtaId ;  /* 0x00000000000879c3 */ /* 0x000e220000008800 */
[----:B------:R-:W-:Y:S01]  /*01a0*/  UMOV UR4, 0x400 ;  /* 0x0000040000047882 */ /* 0x000fe20000000000 */
[----:B------:R-:W-:Y:S01]  /*01b0*/  UMOV UR5, 0x1 ;  /* 0x0000000100057882 */ /* 0x000fe20000000000 */
[----:B------:R-:W-:Y:S02]  /*01c0*/  UMOV UR6, 0x4 ;  /* 0x0000000400067882 */ /* 0x000fe40000000000 */
[----:B------:R-:W-:-:S04]  /*01d0*/  UIADD3 UR6, -UR6, 0x100000, URZ ;  /* 0x0010000006067890 */ /* 0x000fc8000fffe13f */
[----:B------:R-:W-:Y:S02]  /*01e0*/  USHF.L.U32 UR7, UR6, 0xb, URZ ;  /* 0x0000000b06077899 */ /* 0x000fe4000800063f */
[----:B------:R-:W-:Y:S02]  /*01f0*/  USHF.L.U32 UR6, UR6, 0x1, URZ ;  /* 0x0000000106067899 */ /* 0x000fe4000800063f */
[----:B0-----:R-:W-:Y:S02]  /*0200*/  ULEA UR8, UR8, UR4, 0x18 ;  /* 0x0000000408087291 */ /* 0x001fe4000f8ec03f */
[----:B------:R-:W-:-:S04]  /*0210*/  UIADD3 UR4, -UR5, 0x100000, URZ ;  /* 0x0010000005047890 */ /* 0x000fc8000fffe13f */
[----:B------:R-:W-:Y:S02]  /*0220*/  USHF.L.U32 UR5, UR4, 0xb, URZ ;  /* 0x0000000b04057899 */ /* 0x000fe4000800063f */
[----:B------:R-:W-:Y:S01]  /*0230*/  USHF.L.U32 UR4, UR4, 0x1, URZ ;  /* 0x0000000104047899 */ /* 0x000fe2000800063f */
[----:B------:R-:W0:Y:S11]  /*0240*/  FENCE.VIEW.ASYNC.S ;  /* 0x00000000000073c6 */ /* 0x000e360000000000 */
[----:B0-----:R0:W1:Y:S01]  /*0250*/  SYNCS.EXCH.64 URZ, [UR8], UR4 ;  /* 0x00000004083f75b2 */ /* 0x0010620008000100 */
[----:B------:R0:W2:Y:S01]  /*0260*/  SYNCS.EXCH.64 URZ, [UR8+0x58], UR6 ;  /* 0x00005806083f75b2 */ /* 0x0000a20008000100 */
[----:B------:R0:W3:Y:S01]  /*0270*/  SYNCS.EXCH.64 URZ, [UR8+0x8], UR4 ;  /* 0x00000804083f75b2 */ /* 0x0000e20008000100 */
[----:B------:R0:W4:Y:S01]  /*0280*/  SYNCS.EXCH.64 URZ, [UR8+0x60], UR6 ;  /* 0x00006006083f75b2 */ /* 0x0001220008000100 */
[----:B------:R0:W0:Y:S01]  /*0290*/  SYNCS.EXCH.64 URZ, [UR8+0x10], UR4 ;  /* 0x00001004083f75b2 */ /* 0x0000220008000100 */
        /* <DEDUP_REMOVED lines=17> */
[----:B------:R-:W-:Y:S01]  /*03b0*/  NOP ;  /* 0x0000000000007918 */ /* 0x000fe20000000000 */
.L_x_3:
[----:B0-----:R-:W-:Y:S05]  /*03c0*/  BSYNC B0 ;  /* 0x0000000000007941 */ /* 0x001fea0003800000 */
.L_x_2:
[----:B------:R-:W-:Y:S01]  /*03d0*/  SHF.R.S32.HI R7, RZ, 0x1f, R18 ;  /* 0x0000001fff077819 */ /* 0x000fe20000011412 */
[----:B------:R-:W0:Y:S01]  /*03e0*/  SHFL.IDX PT, R0, R0, RZ, 0x1f ;  /* 0x00001fff00007589 */ /* 0x000e2200000e0000 */
[----:B------:R-:W5:Y:S01]  /*03f0*/  S2UR UR8, SR_CTAID.X ;  /* 0x00000000000879c3 */ /* 0x000f620000002500 */
[----:B------:R-:W-:Y:S02]  /*0400*/  ELECT P0, URZ, PT ;  /* 0x00000000003f782f */ /* 0x000fe40003800000 */
[----:B------:R-:W-:Y:S01]  /*0410*/  LEA.HI R7, R7, R18, RZ, 0x7 ;  /* 0x0000001207077211 */ /* 0x000fe200078f38ff */
[----:B------:R-:W1:Y:S01]  /*0420*/  S2R R4, SR_CTAID.Y ;  /* 0x0000000000047919 */ /* 0x000e620000002600 */
[----:B------:R-:W-:Y:S01]  /*0430*/  SHF.R.S32.HI R8, RZ, 0x1f, R3 ;  /* 0x0000001fff087819 */ /* 0x000fe20000011403 */
[----:B------:R-:W-:Y:S01]  /*0440*/  ULDC UR4, c[0x0][0x150] ;  /* 0x0000540000047ab9 */ /* 0x000fe20000000800 */
[----:B------:R-:W-:Y:S01]  /*0450*/  LOP3.LUT R7, R7, 0xffffff80, RZ, 0xc0, !PT ;  /* 0xffffff8007077812 */ /* 0x000fe200078ec0ff */
[----:B------:R-:W-:Y:S01]  /*0460*/  NOP ;  /* 0x0000000000007918 */ /* 0x000fe20000000000 */
[----:B------:R-:W-:Y:S01]  /*0470*/  LEA.HI R8, R8, R3, RZ, 0x2 ;  /* 0x0000000308087211 */ /* 0x000fe200078f10ff */
[----:B------:R-:W2:Y:S01]  /*0480*/  LDC R10, c[0x0][0x144] ;  /* 0x00005100ff0a7b82 */ /* 0x000ea20000000800 */
[----:B------:R-:W-:Y:S01]  /*0490*/  NOP ;  /* 0x0000000000007918 */ /* 0x000fe20000000000 */
[----:B------:R-:W-:Y:S01]  /*04a0*/  IMAD.IADD R6, R18, 0x1, -R7 ;  /* 0x0000000112067824 */ /* 0x000fe200078e0a07 */
[----:B------:R-:W-:Y:S01]  /*04b0*/  LOP3.LUT R8, R8, 0x3ffffffc, RZ, 0xc0, !PT ;  /* 0x3ffffffc08087812 */ /* 0x000fe200078ec0ff */
[----:B------:R-:W-:Y:S01]  /*04c0*/  IMAD.MOV.U32 R23, RZ, RZ, 0x1 ;  /* 0x00000001ff177424 */ /* 0x000fe200078e00ff */
[----:B------:R-:W-:-:S02]  /*04d0*/  ISETP.NE.AND P3, PT, R5, RZ, PT ;  /* 0x000000ff0500720c */ /* 0x000fc40003f65270 */
[----:B------:R-:W-:Y:S01]  /*04e0*/  SHF.R.S32.HI R7, RZ, 0x1f, R6 ;  /* 0x0000001fff077819 */ /* 0x000fe20000011406 */
[----:B------:R-:W-:Y:S01]  /*04f0*/  IMAD.IADD R8, R3, 0x1, -R8 ;  /* 0x0000000103087824 */ /* 0x000fe200078e0a08 */
[----:B------:R-:W3:Y:S02]  /*0500*/  LDC R13, c[0x0][0x140] ;  /* 0x00005000ff0d7b82 */ /* 0x000ee40000000800 */
[----:B------:R-:W-:Y:S02]  /*0510*/  LEA.HI R7, R7, R6, RZ, 0x3 ;  /* 0x0000000607077211 */ /* 0x000fe400078f18ff */
[----:B0-----:R-:W-:Y:S02]  /*0520*/  ISETP.NE.OR P0, PT, R0, RZ, !P0 ;  /* 0x000000ff0000720c */ /* 0x001fe40004705670 */
[--C-:B------:R-:W-:Y:S02]  /*0530*/  SHF.R.S32.HI R0, RZ, 0x3, R7.reuse ;  /* 0x00000003ff007819 */ /* 0x100fe40000011407 */
[----:B------:R-:W-:-:S02]  /*0540*/  SHF.R.S32.HI R7, RZ, 0x1f, R7 ;  /* 0x0000001fff077819 */ /* 0x000fc40000011407 */
[----:B-----5:R-:W-:Y:S02]  /*0550*/  I2FP.F32.U32 R9, UR8 ;  /* 0x0000000800097c45 */ /* 0x020fe40008201000 */
[----:B------:R-:W-:-:S03]  /*0560*/  LEA.HI R7, R7, R0, RZ, 0x2 ;  /* 0x0000000007077211 */ /* 0x000fc600078f10ff */
[----:B------:R-:W-:Y:S01]  /*0570*/  FMUL R9, R9, UR4 ;  /* 0x0000000409097c20 */ /* 0x000fe20008400000 */
[----:B------:R-:W-:Y:S01]  /*0580*/  LOP3.LUT R7, R7, 0xfffffffc, RZ, 0xc0, !PT ;  /* 0xfffffffc07077812 */ /* 0x000fe200078ec0ff */
[----:B------:R-:W-:Y:S01]  /*0590*/  VOTEU.ALL UP0, P0 ;  /* 0x00000000003f7886 */ /* 0x000fe20000000000 */
[----:B-1----:R-:W-:Y:S01]  /*05a0*/  I2FP.F32.U32 R3, R4 ;  /* 0x0000000400037245 */ /* 0x002fe20000201000 */
[----:B------:R-:W-:Y:S01]  /*05b0*/  ULDC UR4, c[0x0][0x154] ;  /* 0x0000550000047ab9 */ /* 0x000fe20000000800 */
[----:B------:R-:W-:Y:S01]  /*05c0*/  VOTEU.ALL UP1, P0 ;  /* 0x00000000003f7886 */ /* 0x000fe20000020000 */
[----:B------:R-:W0:Y:S01]  /*05d0*/  F2I.U32.TRUNC.NTZ R9, R9 ;  /* 0x0000000900097305 */ /* 0x000e22000020f000 */
[----:B------:R-:W-:Y:S01]  /*05e0*/  IMAD.IADD R7, R0, 0x1, -R7 ;  /* 0x0000000100077824 */ /* 0x000fe200078e0a07 */
[----:B------:R-:W1:Y:S01]  /*05f0*/  @!UP0 S2UR UR7, SR_CgaCtaId ;  /* 0x00000000000789c3 */ /* 0x000e620000008800 */
[----:B------:R-:W-:Y:S01]  /*0600*/  FMUL R12, R3, UR4 ;  /* 0x00000004030c7c20 */ /* 0x000fe20008400000 */
[----:B------:R-:W-:Y:S01]  /*0610*/  UMOV UR4, 0x20 ;  /* 0x0000002000047882 */ /* 0x000fe20000000000 */
[----:B------:R-:W-:Y:S01]  /*0620*/  IMAD R8, R8, 0x4, R7 ;  /* 0x0000000408087824 */ /* 0x000fe200078e0207 */
[----:B------:R-:W-:Y:S01]  /*0630*/  @!UP0 UMOV UR6, 0x400 ;  /* 0x0000040000068882 */ /* 0x000fe20000000000 */
[----:B------:R-:W-:-:S04]  /*0640*/  @!UP0 UIADD3 UR4, -UR4, 0x100000, URZ ;  /* 0x0010000004048890 */ /* 0x000fc8000fffe13f */
[----:B------:R-:W-:Y:S02]  /*0650*/  @!UP0 USHF.L.U32 UR5, UR4, 0xb, URZ ;  /* 0x0000000b04058899 */ /* 0x000fe4000800063f */
[----:B------:R-:W-:Y:S01]  /*0660*/  @!UP0 USHF.L.U32 UR4, UR4, 0x1, URZ ;  /* 0x0000000104048899 */ /* 0x000fe2000800063f */
[----:B---3--:R-:W-:Y:S01]  /*0670*/  ISETP.EQ.U32.AND P2, PT, R13, 0x1, PT ;  /* 0x000000010d00780c */ /* 0x008fe20003f42070 */
[----:B------:R-:W3:Y:S01]  /*0680*/  F2I.U32.TRUNC.NTZ R12, R12 ;  /* 0x0000000c000c7305 */ /* 0x000ee2000020f000 */
[----:B------:R-:W-:Y:S01]  /*0690*/  LEA.HI R0, R8, R8, RZ, 0x1 ;  /* 0x0000000808007211 */ /* 0x000fe200078f08ff */
[----:B------:R-:W5:Y:S03]  /*06a0*/  LDC R7, c[0x0][0x148] ;  /* 0x00005200ff077b82 */ /* 0x000f660000000800 */
[----:B------:R-:W-:Y:S01]  /*06b0*/  LOP3.LUT R11, R0, 0xfffffffe, RZ, 0xc0, !PT ;  /* 0xfffffffe000b7812 */ /* 0x000fe200078ec0ff */
[----:B0-----:R-:W-:Y:S01]  /*06c0*/  IMAD.MOV R15, RZ, RZ, -R9 ;  /* 0x000000ffff0f7224 */ /* 0x001fe200078e0a09 */
[----:B------:R-:W-:-:S03]  /*06d0*/  SHF.R.S32.HI R9, RZ, 0x1f, R2 ;  /* 0x0000001fff097819 */ /* 0x000fc60000011402 */
[----:B--2---:R-:W-:Y:S01]  /*06e0*/  IMAD R3, R10, R15, UR8 ;  /* 0x000000080a037e24 */ /* 0x004fe2000f8e020f */
[----:B------:R-:W-:Y:S01]  /*06f0*/  LEA.HI R9, R9, R2, RZ, 0x2 ;  /* 0x0000000209097211 */ /* 0x000fe200078f10ff */
[C---:B------:R-:W-:Y:S02]  /*0700*/  IMAD.IADD R0, R8.reuse, 0x1, -R11 ;  /* 0x0000000108007824 */ /* 0x040fe400078e0a0b */
[----:B------:R-:W-:Y:S01]  /*0710*/  IMAD.SHL.U32 R11, R8, 0x4, RZ ;  /* 0x00000004080b7824 */ /* 0x000fe200078e00ff */
[----:B------:R-:W-:Y:S01]  /*0720*/  LOP3.LUT R9, R9, 0xfffffffc, RZ, 0xc0, !PT ;  /* 0xfffffffc09097812 */ /* 0x000fe200078ec0ff */
[----:B---3--:R-:W-:Y:S01]  /*0730*/  IMAD.MOV R21, RZ, RZ, -R12 ;  /* 0x000000ffff157224 */ /* 0x008fe200078e0a0c */
[----:B------:R-:W-:Y:S01]  /*0740*/  ISETP.NE.AND P4, PT, R0, R3, PT ;  /* 0x000000030000720c */ /* 0x000fe20003f85270 */
[----:B-1----:R-:W-:Y:S01]  /*0750*/  @!UP0 ULEA UR6, UR7, UR6, 0x18 ;  /* 0x0000000607068291 */ /* 0x002fe2000f8ec03f */
[----:B------:R-:W-:Y:S01]  /*0760*/  LOP3.LUT R22, R8, 0xc, R11, 0x78, !PT ;  /* 0x0000000c08167812 */ /* 0x000fe200078e780b */
[----:B------:R-:W-:Y:S01]  /*0770*/  IMAD.IADD R0, R2, 0x1, -R9 ;  /* 0x0000000102007824 */ /* 0x000fe200078e0a09 */
[----:B------:R-:W-:Y:S01]  /*0780*/  VOTEU.ALL UP0, P0 ;  /* 0x00000000003f7886 */ /* 0x000fe20000000000 */
[----:B------:R-:W-:Y:S01]  /*0790*/  LOP3.LUT P0, RZ, R6, 0x7, RZ, 0xc0, !PT ;  /* 0x0000000706ff7812 */ /* 0x000fe2000780c0ff */
[----:B------:R-:W-:-:S02]  /*07a0*/  VIADD R6, R5, 0xffffffff ;  /* 0xffffffff05067836 */ /* 0x000fc40000000000 */
[----:B------:R-:W-:Y:S01]  /*07b0*/  ISETP.NE.AND P1, PT, R0, 0x3, PT ;  /* 0x000000030000780c */ /* 0x000fe20003f25270 */
[----:B-----5:R-:W-:Y:S01]  /*07c0*/  IMAD R9, R7, R21, R4 ;  /* 0x0000001507097224 */ /* 0x020fe200078e0204 */
[----:B------:R-:W-:Y:S02]  /*07d0*/  ISETP.LT.U32.AND P0, PT, R22, 0x2, !P0 ;  /* 0x000000021600780c */ /* 0x000fe40004701070 */
[----:B------:R-:W-:Y:S01]  /*07e0*/  ISETP.EQ.OR P1, PT, R0, RZ, !P1 ;  /* 0x000000ff0000720c */ /* 0x000fe20004f22670 */
[----:B------:R-:W0:Y:S02]  /*07f0*/  FENCE.VIEW.ASYNC.S ;  /* 0x00000000000073c6 */ /* 0x000e240000000000 */
[----:B0-----:R0:W1:Y:S01]  /*0800*/  @!UP0 SYNCS.EXCH.64 URZ, [UR6+0xc0], UR4 ;  /* 0x0000c004063f85b2 */ /* 0x0010620008000100 */
[----:B------:R-:W-:Y:S02]  /*0810*/  @P4 LEA.HI R2, R22, R22, RZ, 0x1 ;  /* 0x0000001616024211 */ /* 0x000fe400078f08ff */
[----:B------:R-:W-:-:S02]  /*0820*/  ISETP.EQ.AND P1, PT, R5, RZ, P1 ;  /* 0x000000ff0500720c */ /* 0x000fc40000f22270 */
[----:B------:R-:W-:Y:S02]  /*0830*/  @P4 SHF.R.S32.HI R2, RZ, 0x1, R2 ;  /* 0x00000001ff024819 */ /* 0x000fe40000011402 */
[----:B------:R-:W-:Y:S02]  /*0840*/  ISETP.GE.U32.AND P6, PT, R6, 0x2, PT ;  /* 0x000000020600780c */ /* 0x000fe40003fc6070 */
[----:B------:R-:W-:Y:S02]  /*0850*/  @P4 ISETP.NE.AND P5, PT, R2, R9, PT ;  /* 0x000000090200420c */ /* 0x000fe40003fa5270 */
[----:B------:R-:W-:Y:S02]  /*0860*/  SEL R2, RZ, 0x1, !P0 ;  /* 0x00000001ff027807 */ /* 0x000fe40004000000 */
[----:B------:R-:W-:Y:S02]  /*0870*/  @P4 SEL R23, RZ, 0x1, P5 ;  /* 0x00000001ff174807 */ /* 0x000fe40002800000 */
[----:B------:R-:W-:Y:S01]  /*0880*/  SEL R19, RZ, 0x1, !P1 ;  /* 0x00000001ff137807 */ /* 0x000fe20004800000 */
[----:B------:R0:W2:Y:S01]  /*0890*/  @!UP1 SYNCS.EXCH.64 URZ, [UR6+0xc8], UR4 ;  /* 0x0000c804063f95b2 */ /* 0x0000a20008000100 */
[----:B------:R-:W-:Y:S01]  /*08a0*/  LOP3.LUT R23, R23, R2, RZ, 0xc0, !PT ;  /* 0x0000000217177212 */ /* 0x000fe200078ec0ff */
[----:B------:R-:W-:Y:S01]  /*08b0*/  NOP ;  /* 0x0000000000007918 */ /* 0x000fe20000000000 */
[----:B------:R-:W-:Y:S01]  /*08c0*/  SEL R19, R19, 0x2, P6 ;  /* 0x0000000213137807 */ /* 0x000fe20003000000 */
[----:B------:R-:W-:Y:S06]  /*08d0*/  @!P2 BRA `(.L_x_4) ;  /* 0x000000000008a947 */ /* 0x000fec0003800000 */
[----:B-12-4-:R-:W-:Y:S01]  /*08e0*/  UCGABAR_ARV ;  /* 0x00000000000079c7 */ /* 0x016fe20008000000 */
[----:B------:R-:W-:Y:S05]  /*08f0*/  BRA `(.L_x_5) ;  /* 0x0000000000047947 */ /* 0x000fea0003800000 */
.L_x_4:
[----:B-12-4-:R-:W-:Y:S01]  /*0900*/  NOP ;  /* 0x0000000000007918 */ /* 0x016fe20000000000 */
.L_x_5:
[----:B------:R-:W1:Y:S01]  /*0910*/  LDC R2, c[0x0][0x65c] ;  /* 0x00019700ff027b82 */ /* 0x000e620000000800 */
[----:B------:R-:W-:Y:S02]  /*0920*/  IMAD.U32 R8, RZ, RZ, UR8 ;  /* 0x00000008ff087e24 */ /* 0x000fe4000f8e00ff */
[----:B------:R-:W-:Y:S01]  /*0930*/  IMAD.MOV.U32 R9, RZ, RZ, RZ ;  /* 0x000000ffff097224 */ /* 0x000fe200078e00ff */
[----:B-1----:R-:W-:-:S04]  /*0940*/  ISETP.NE.AND P1, PT, R2, 0x1, PT ;  /* 0x000000010200780c */ /* 0x002fc80003f25270 */
[----:B------:R-:W-:-:S09]  /*0950*/  P2R R5, PR, RZ, 0x2 ;  /* 0x00000002ff057803 */ /* 0x000fd20000000000 */
[----:B------:R-:W1:Y:S01]  /*0960*/  @P1 LDC R17, c[0x0][0x10] ;  /* 0x00000400ff111b82 */ /* 0x000e620000000800 */
[----:B------:R-:W-:Y:S02]  /*0970*/  @P1 IMAD.MOV.U32 R5, RZ, RZ, RZ ;  /* 0x000000ffff051224 */ /* 0x000fe400078e00ff */
[----:B------:R-:W-:-:S05]  /*0980*/  @P1 IMAD.MOV.U32 R13, RZ, RZ, RZ ;  /* 0x000000ffff0d1224 */ /* 0x000fca00078e00ff */
[----:B------:R-:W2:Y:S01]  /*0990*/  @!P1 LDC R11, c[0x0][0xc] ;  /* 0x00000300ff0b9b82 */ /* 0x000ea20000000800 */
[----:B-1----:R-:W-:-:S04]  /*09a0*/  @P1 IMAD.WIDE.U32 R16, R17, UR8, R4 ;  /* 0x0000000811101c25 */ /* 0x002fc8000f8e0004 */
[----:B------:R-:W-:Y:S02]  /*09b0*/  @P1 IMAD.IADD R17, R17, 0x1, R13 ;  /* 0x0000000111111824 */ /* 0x000fe400078e020d */
[----:B--2---:R-:W-:-:S04]  /*09c0*/  @!P1 IMAD.WIDE.U32 R8, R4, R11, R8 ;  /* 0x0000000b04089225 */ /* 0x004fc800078e0008 */
[----:B------:R-:W-:Y:S02]  /*09d0*/  @!P1 IMAD.MOV.U32 R16, RZ, RZ, R8 ;  /* 0x000000ffff109224 */ /* 0x000fe400078e0008 */
[----:B------:R-:W-:Y:S01]  /*09e0*/  @!P1 IMAD.MOV.U32 R17, RZ, RZ, R9 ;  /* 0x000000ffff119224 */ /* 0x000fe200078e0009 */
[----:B------:R-:W-:Y:S06]  /*09f0*/  @!P2 BRA `(.L_x_6) ;  /* 0x00000000000ca947 */ /* 0x000fec0003800000 */
[----:B------:R-:W-:Y:S01]  /*0a00*/  UCGABAR_WAIT ;  /* 0x0000000000007dc7 */ /* 0x000fe20008000000 */
[----:B------:R-:W-:Y:S01]  /*0a10*/  CCTL.IVALL ;  /* 0x00000000ff00798f */ /* 0x000fe20002000000 */
[----:B------:R-:W-:Y:S05]  /*0a20*/  BRA `(.L_x_7) ;  /* 0x0000000000047947 */ /* 0x000fea0003800000 */
.L_x_6:
[----:B------:R-:W-:Y:S06]  /*0a30*/  BAR.SYNC.DEFER_BLOCKING 0x0 ;  /* 0x0000000000007b1d */ /* 0x000fec0000010000 */
.L_x_7:
[----:B------:R-:W-:Y:S05]  /*0a40*/  @!P3 BRA `(.L_x_8) ;  /* 0x0000009800f0b947 */ /* 0x000fea0003800000 */
[----:B------:R-:W-:-:S13]  /*0a50*/  ISETP.GT.U32.AND P0, PT, R6, 0x1, PT ;  /* 0x000000010600780c */ /* 0x000fda0003f04070 */
[----:B0-----:R-:W-:Y:S05]  /*0a60*/  @P0 EXIT ;  /* 0x000000000000094d */ /* 0x001fea0003800000 */
[----:B------:R-:W-:Y:S01]  /*0a70*/  ULDC.64 UR4, c[0x0][0x650] ;  /* 0x0001940000047ab9 */ /* 0x000fe20000000a00 */
[----:B------:R-:W-:Y:S01]  /*0a80*/  PRMT R0, RZ, 0x7610, R0 ;  /* 0x00007610ff007816 */ /* 0x000fe20000000000 */
[----:B------:R-:W-:Y:S01]  /*0a90*/  IMAD.MOV.U32 R136, RZ, RZ, -0x1 ;  /* 0xffffffffff887424 */ /* 0x000fe200078e00ff */
[----:B------:R-:W-:Y:S01]  /*0aa0*/  ISETP.GE.U32.AND P0, PT, R16, UR4, PT ;  /* 0x0000000410007c0c */ /* 0x000fe2000bf06070 */
[----:B------:R-:W-:Y:S02]  /*0ab0*/  IMAD.MOV.U32 R138, RZ, RZ, -0x1 ;  /* 0xffffffffff8a7424 */ /* 0x000fe400078e00ff */
[----:B------:R-:W-:Y:S01]  /*0ac0*/  IMAD.MOV.U32 R137, RZ, RZ, -0x1 ;  /* 0xffffffffff897424 */ /* 0x000fe200078e00ff */
[----:B------:R-:W-:-:S13]  /*0ad0*/  ISETP.GE.U32.AND.EX P0, PT, R17, UR5, PT, P0 ;  /* 0x0000000511007c0c */ /* 0x000fda000bf06100 */
[----:B------:R-:W-:Y:S05]  /*0ae0*/  @P0 BRA `(.L_x_9) ;  /* 0x0000000400280947 */ /* 0x000fea0003800000 */
[----:B------:R-:W0:Y:S01]  /*0af0*/  LDC.64 R24, c[0x0][0x628] ;  /* 0x00018a00ff187b82 */ /* 0x000e220000000a00 */
[----:B------:R-:W-:Y:S02]  /*0b00*/  IMAD.MOV.U32 R8, RZ, RZ, R16 ;  /* 0x000000ffff087224 */ /* 0x000fe400078e0010 */
[----:B------:R-:W-:-:S05]  /*0b10*/  IMAD.MOV.U32 R9, RZ, RZ, R17 ;  /* 0x000000ffff097224 */ /* 0x000fca00078e0011 */
[----:B------:R-:W1:Y:S08]  /*0b20*/  LDC R0, c[0x0][0x630] ;  /* 0x00018c00ff007b82 */ /* 0x000e700000000800 */
[----:B------:R-:W2:Y:S01]  /*0b30*/  LDC.64 R26, c[0x0][0x620] ;  /* 0x00018800ff1a7b82 */ /* 0x000ea20000000a00 */
[----:B0-----:R-:W-:-:S04]  /*0b40*/  ISETP.NE.U32.AND P0, PT, R24, RZ, PT ;  /* 0x000000ff1800720c */ /* 0x001fc80003f05070 */
[----:B------:R-:W-:-:S13]  /*0b50*/  ISETP.NE.AND.EX P0, PT, R25, RZ, PT, P0 ;  /* 0x000000ff1900720c */ /* 0x000fda0003f05300 */
[----:B-12---:R-:W-:Y:S05]  /*0b60*/  @!P0 BRA `(.L_x_10) ;  /* 0x0000000000288947 */ /* 0x006fea0003800000 */
[----:B------:R-:W0:Y:S02]  /*0b70*/  LDC R13, c[0x0][0x634] ;  /* 0x00018d00ff0d7b82 */ /* 0x000e240000000800 */
[----:B0-----:R-:W-:-:S05]  /*0b80*/  IADD3 R13, P0, R16, R13, RZ ;  /* 0x0000000d100d7210 */ /* 0x001fca0007f1e0ff */
[----:B------:R-:W-:-:S04]  /*0b90*/  IMAD.X R15, RZ, RZ, R17, P0 ;  /* 0x000000ffff0f7224 */ /* 0x000fc800000e0611 */
[----:B------:R-:W-:-:S04]  /*0ba0*/  IMAD.WIDE.U32 R8, R15, R24, RZ ;  /* 0x000000180f087225 */ /* 0x000fc800078e00ff */
[----:B------:R-:W-:-:S04]  /*0bb0*/  IMAD.WIDE.U32 R10, P0, R13, R25, R8 ;  /* 0x000000190d0a7225 */ /* 0x000fc80007800008 */
[----:B------:R-:W-:-:S04]  /*0bc0*/  IMAD.WIDE.U32 R8, R13, R24, RZ ;  /* 0x000000180d087225 */ /* 0x000fc800078e00ff */
[----:B------:R-:W-:Y:S01]  /*0bd0*/  IMAD.X R13, RZ, RZ, RZ, P0 ;  /* 0x000000ffff0d7224 */ /* 0x000fe200000e06ff */
[----:B------:R-:W-:Y:S01]  /*0be0*/  IADD3 RZ, P0, R9, R10, RZ ;  /* 0x0000000a09ff7210 */ /* 0x000fe20007f1e0ff */
[----:B------:R-:W-:-:S04]  /*0bf0*/  IMAD.MOV.U32 R12, RZ, RZ, R11 ;  /* 0x000000ffff0c7224 */ /* 0x000fc800078e000b */
[----:B------:R-:W-:-:S08]  /*0c00*/  IMAD.WIDE.U32.X R8, R15, R25, R12, P0 ;  /* 0x000000190f087225 */ /* 0x000fd000000e040c */
.L_x_10:
[----:B------:R-:W0:Y:S01]  /*0c10*/  LDC.64 R24, c[0x0][0x640] ;  /* 0x00019000ff187b82 */ /* 0x000e220000000a00 */
[-CC-:B------:R-:W-:Y:S01]  /*0c20*/  SHF.R.U64 R137, R8, R0.reuse, R9.reuse ;  /* 0x0000000008897219 */ /* 0x180fe20000001209 */
[----:B------:R-:W-:Y:S01]  /*0c30*/  IMAD R30, R7, R21, R4 ;  /* 0x00000015071e7224 */ /* 0x000fe200078e0204 */
[----:B------:R-:W-:Y:S01]  /*0c40*/  SHF.R.U32.HI R0, RZ, R0, R9 ;  /* 0x00000000ff007219 */ /* 0x000fe20000011609 */
[----:B------:R-:W-:Y:S01]  /*0c50*/  IMAD.MOV.U32 R21, RZ, RZ, 0x1 ;  /* 0x00000001ff157424 */ /* 0x000fe200078e00ff */
[----:B------:R-:W-:-:S03]  /*0c60*/  IADD3 R5, P0, RZ, -R137, RZ ;  /* 0x80000089ff057210 */ /* 0x000fc60007f1e0ff */
[----:B------:R-:W1:Y:S02]  /*0c70*/  LDC R6, c[0x0][0x618] ;  /* 0x00018600ff067b82 */ /* 0x000e640000000800 */
[----:B------:R-:W-:-:S04]  /*0c80*/  IMAD.X R9, RZ, RZ, ~R0, P0 ;  /* 0x000000ffff097224 */ /* 0x000fc800000e0e00 */
[-C--:B------:R-:W-:Y:S02]  /*0c90*/  IMAD R0, R9, R26.reuse, RZ ;  /* 0x0000001a09007224 */ /* 0x080fe400078e02ff */
[----:B------:R-:W2:Y:S01]  /*0ca0*/  LDC R11, c[0x0][0x608] ;  /* 0x00018200ff0b7b82 */ /* 0x000ea20000000800 */
[----:B------:R-:W-:-:S04]  /*0cb0*/  IMAD.WIDE.U32 R8, R5, R26, R16 ;  /* 0x0000001a05087225 */ /* 0x000fc800078e0010 */
[----:B------:R-:W-:-:S03]  /*0cc0*/  IMAD R5, R5, R27, R0 ;  /* 0x0000001b05057224 */ /* 0x000fc600078e0200 */
[----:B------:R-:W3:Y:S01]  /*0cd0*/  LDC R12, c[0x0][0x658] ;  /* 0x00019600ff0c7b82 */ /* 0x000ee20000000800 */
[----:B0-----:R-:W-:Y:S01]  /*0ce0*/  ISETP.NE.U32.AND P0, PT, R24, RZ, PT ;  /* 0x000000ff1800720c */ /* 0x001fe20003f05070 */
[----:B------:R-:W-:Y:S02]  /*0cf0*/  IMAD.IADD R5, R9, 0x1, R5 ;  /* 0x0000000109057824 */ /* 0x000fe400078e0205 */
[----:B------:R-:W-:Y:S01]  /*0d00*/  IMAD.MOV.U32 R9, RZ, RZ, -0x1 ;  /* 0xffffffffff097424 */ /* 0x000fe200078e00ff */
[----:B------:R-:W-:-:S03]  /*0d10*/  ISETP.NE.AND.EX P0, PT, R25, RZ, PT, P0 ;  /* 0x000000ff1900720c */ /* 0x000fc60003f05300 */
[----:B------:R-:W0:Y:S01]  /*0d20*/  LDC R15, c[0x0][0x600] ;  /* 0x00018000ff0f7b82 */ /* 0x000e220000000800 */
[-CC-:B-1----:R-:W-:Y:S02]  /*0d30*/  SHF.R.U64 R13, R8, R6.reuse, R5.reuse ;  /* 0x00000006080d7219 */ /* 0x182fe40000001205 */
[----:B------:R-:W-:-:S05]  /*0d40*/  SHF.R.U32.HI R0, RZ, R6, R5 ;  /* 0x00000006ff007219 */ /* 0x000fca0000011605 */
[----:B------:R-:W1:Y:S01]  /*0d50*/  LDC R14, c[0x0][0x648] ;  /* 0x00019200ff0e7b82 */ /* 0x000e620000000800 */
[-CC-:B--2---:R-:W-:Y:S02]  /*0d60*/  SHF.R.U64 R27, R13, R11.reuse, R0.reuse ;  /* 0x0000000b0d1b7219 */ /* 0x184fe40000001200 */
[----:B------:R-:W-:-:S05]  /*0d70*/  SHF.R.U32.HI R5, RZ, R11, R0 ;  /* 0x0000000bff057219 */ /* 0x000fca0000011600 */
[----:B------:R-:W2:Y:S01]  /*0d80*/  LDC R20, c[0x0][0x638] ;  /* 0x00018e00ff147b82 */ /* 0x000ea20000000800 */
[-CC-:B---3--:R-:W-:Y:S02]  /*0d90*/  SHF.R.U64 R28, R27, R12.reuse, R5.reuse ;  /* 0x0000000c1b1c7219 */ /* 0x188fe40000001205 */
[-C--:B------:R-:W-:Y:S02]  /*0da0*/  SHF.L.U32 R0, R9, R12.reuse, RZ ;  /* 0x0000000c09007219 */ /* 0x080fe400000006ff */
[----:B------:R-:W-:Y:S01]  /*0db0*/  SHF.R.U32.HI R5, RZ, R12, R5 ;  /* 0x0000000cff057219 */ /* 0x000fe20000011605 */
[----:B------:R-:W-:Y:S01]  /*0dc0*/  IMAD.MOV.U32 R4, RZ, RZ, R28 ;  /* 0x000000ffff047224 */ /* 0x000fe200078e001c */
[----:B------:R-:W-:Y:S01]  /*0dd0*/  LOP3.LUT R10, RZ, R0, RZ, 0x33, !PT ;  /* 0x00000000ff0a7212 */ /* 0x000fe200078e33ff */
[----:B------:R-:W3:Y:S01]  /*0de0*/  LDC R26, c[0x0][0x610] ;  /* 0x00018400ff1a7b82 */ /* 0x000ee20000000800 */
[----:B------:R-:W-:Y:S05]  /*0df0*/  @!P0 BRA `(.L_x_11) ;  /* 0x0000000000288947 */ /* 0x000fea0003800000 */
[----:B------:R-:W4:Y:S02]  /*0e00*/  LDC R9, c[0x0][0x64c] ;  /* 0x00019300ff097b82 */ /* 0x000f240000000800 */
[----:B----4-:R-:W-:-:S05]  /*0e10*/  IADD3 R9, P0, R28, R9, RZ ;  /* 0x000000091c097210 */ /* 0x010fca0007f1e0ff */
        /* <DEDUP_REMOVED lines=8> */
.L_x_11:
[----:B-1----:R-:W-:Y:S01]  /*0ea0*/  SHF.R.U64 R4, R4, R14, R5 ;  /* 0x0000000e04047219 */ /* 0x002fe20000001205 */
[----:B0-----:R-:W-:Y:S01]  /*0eb0*/  VIADD R6, R15, 0xffffffff ;  /* 0xffffffff0f067836 */ /* 0x001fe20000000000 */
[----:B------:R-:W-:Y:S02]  /*0ec0*/  SHF.L.U32 R0, R21, R12, RZ ;  /* 0x0000000c15007219 */ /* 0x000fe400000006ff */
[----:B------:R-:W-:Y:S01]  /*0ed0*/  LOP3.LUT R5, R27, R10, RZ, 0xc0, !PT ;  /* 0x0000000a1b057212 */ /* 0x000fe200078ec0ff */
[----:B------:R-:W-:Y:S01]  /*0ee0*/  IMAD.MOV R7, RZ, RZ, -R4 ;  /* 0x000000ffff077224 */ /* 0x000fe200078e0a04 */
[----:B------:R-:W-:Y:S02]  /*0ef0*/  SEL R3, R3, R30, !P1 ;  /* 0x0000001e03037207 */ /* 0x000fe40004800000 */
[----:B------:R-:W-:Y:S01]  /*0f00*/  LOP3.LUT R6, R13, R6, RZ, 0xc0, !PT ;  /* 0x000000060d067212 */ /* 0x000fe200078ec0ff */
[----:B------:R-:W-:Y:S02]  /*0f10*/  IMAD R4, R0, R4, R5 ;  /* 0x0000000400047224 */ /* 0x000fe400078e0205 */
[----:B--2---:R-:W-:-:S02]  /*0f20*/  IMAD R0, R7, R20, R28 ;  /* 0x0000001407007224 */ /* 0x004fc400078e021c */
[----:B---3--:R-:W-:Y:S02]  /*0f30*/  IMAD R3, R4, R26, R3 ;  /* 0x0000001a04037224 */ /* 0x008fe400078e0203 */
[----:B------:R-:W-:Y:S02]  /*0f40*/  IMAD R136, R0, R15, R6 ;  /* 0x0000000f00887224 */ /* 0x000fe400078e0206 */
[----:B------:R-:W-:-:S03]  /*0f50*/  IMAD.MOV.U32 R4, RZ, RZ, 0x1 ;  /* 0x00000001ff047424 */ /* 0x000fc600078e00ff */
[----:B------:R-:W-:Y:S02]  /*0f60*/  SEL R138, R136, R3, !P1 ;  /* 0x00000003888a7207 */ /* 0x000fe40004800000 */
[----:B------:R-:W-:Y:S02]  /*0f70*/  PRMT R0, R4, 0x7610, R0 ;  /* 0x0000761004007816 */ /* 0x000fe40000000000 */
[----:B------:R-:W-:-:S07]  /*0f80*/  SEL R136, R3, R136, !P1 ;  /* 0x0000008803887207 */ /* 0x000fce0004800000 */
.L_x_9:
[----:B------:R-:W-:-:S08]  /*0f90*/  NOP ;  /* 0x0000000000007918 */ /* 0x000fd00000000000 */
[----:B------:R-:W0:Y:S02]  /*0fa0*/  USETMAXREG.TRY_ALLOC.CTAPOOL UP0, 0xe8 ;  /* 0x000000e8000079c8 */ /* 0x000e240008000600 */
[----:B0-----:R-:W-:-:S13]  /*0fb0*/  PLOP3.LUT P0, PT, PT, PT, UP0, 0x80, 0x0 ;  /* 0x000000000000781c */ /* 0x001fda0003f0f008 */
[----:B------:R-:W-:Y:S05]  /*0fc0*/  @!P0 BRA `(.L_x_9) ;  /* 0xfffffffc00f08947 */ /* 0x000fea000383ffff */
[----:B------:R-:W-:Y:S01]  /*0fd0*/  ULDC.64 UR4, c[0x0][0x598] ;  /* 0x0001660000047ab9 */ /* 0x000fe20000000a00 */
[----:B------:R-:W-:Y:S01]  /*0fe0*/  ULDC.64 UR40, c[0x0][0x208] ;  /* 0x0000820000287ab9 */ /* 0x000fe20000000a00 */
[----:B------:R-:W-:-:S04]  /*0ff0*/  ISETP.NE.U32.AND P0, PT, RZ, UR4, PT ;  /* 0x00000004ff007c0c */ /* 0x000fc8000bf05070 */
[----:B------:R-:W-:-:S13]  /*1000*/  ISETP.NE.AND.EX P0, PT, RZ, UR5, PT, P0 ;  /* 0x00000005ff007c0c */ /* 0x000fda000bf05300 */
[----:B------:R-:W-:Y:S05]  /*1010*/  @!P0 BRA `(.L_x_12) ;  /* 0x00000000001c8947 */ /* 0x000fea0003800000 */
[----:B------:R-:W0:Y:S02]  /*1020*/  LDC.64 R4, c[0x0][0x598] ;  /* 0x00016600ff047b82 */ /* 0x000e240000000a00 */
[----:B0-----:R-:W2:Y:S02]  /*1030*/  LDG.E.64 R4, desc[UR40][R4.64] ;  /* 0x0000002804047981 */ /* 0x001ea4000c1e1b00 */
[----:B--2---:R-:W-:-:S04]  /*1040*/  ISETP.NE.U32.AND P0, PT, R4, RZ, PT ;  /* 0x000000ff0400720c */ /* 0x004fc80003f05070 */
[----:B------:R-:W-:-:S13]  /*1050*/  ISETP.NE.AND.EX P0, PT, R5, RZ, PT, P0 ;  /* 0x000000ff0500720c */ /* 0x000fda0003f05300 */
[----:B------:R-:W-:Y:S05]  /*1060*/  @!P0 BRA `(.L_x_12) ;  /* 0x0000000000088947 */ /* 0x000fea0003800000 */
[----:B------:R0:W5:Y:S01]  /*1070*/  LD.E R139, desc[UR40][R4.64] ;  /* 0x00000028048b7980 */ /* 0x000162000c101900 */
[----:B------:R-:W-:Y:S05]  /*1080*/  BRA `(.L_x_13) ;  /* 0x0000000000247947 */ /* 0x000fea0003800000 */
.L_x_12:
[----:B------:R-:W-:Y:S02]  /*1090*/  ULDC.64 UR4, c[0x0][0x588] ;  /* 0x0001620000047ab9 */ /* 0x000fe40000000a00 */
[----:B------:R-:W-:-:S04]  /*10a0*/  ISETP.NE.U32.AND P0, PT, RZ, UR4, PT ;  /* 0x00000004ff007c0c */ /* 0x000fc8000bf05070 */
[----:B------:R-:W-:-:S13]  /*10b0*/  ISETP.NE.AND.EX P0, PT, RZ, UR5, PT, P0 ;  /* 0x00000005ff007c0c */ /* 0x000fda000bf05300 */
[----:B------:R-:W-:Y:S05]  /*10c0*/  @!P0 BRA `(.L_x_14) ;  /* 0x00000000000c8947 */ /* 0x000fea0003800000 */
[----:B------:R-:W0:Y:S02]  /*10d0*/  LDC.64 R4, c[0x0][0x588] ;  /* 0x00016200ff047b82 */ /* 0x000e240000000a00 */
[----:B0-----:R1:W5:Y:S01]  /*10e0*/  LDG.E R139, desc[UR40][R4.64] ;  /* 0x00000028048b7981 */ /* 0x001362000c1e1900 */
[----:B------:R-:W-:Y:S05]  /*10f0*/  BRA `(.L_x_13) ;  /* 0x0000000000087947 */ /* 0x000fea0003800000 */
.L_x_14:
[----:B------:R-:W-:Y:S02]  /*1100*/  ULDC UR4, c[0x0][0x580] ;  /* 0x0001600000047ab9 */ /* 0x000fe40000000800 */
[----:B------:R-:W-:-:S07]  /*1110*/  IMAD.U32 R139, RZ, RZ, UR4 ;  /* 0x00000004ff8b7e24 */ /* 0x000fce000f8e00ff */
.L_x_13:
[----:B------:R-:W-:Y:S02]  /*1120*/  ULDC.64 UR4, c[0x0][0x5a0] ;  /* 0x0001680000047ab9 */ /* 0x000fe40000000a00 */
[----:B------:R-:W-:-:S04]  /*1130*/  ISETP.NE.U32.AND P0, PT, RZ, UR4, PT ;  /* 0x00000004ff007c0c */ /* 0x000fc8000bf05070 */
[----:B------:R-:W-:-:S13]  /*1140*/  ISETP.NE.AND.EX P0, PT, RZ, UR5, PT, P0 ;  /* 0x00000005ff007c0c */ /* 0x000fda000bf05300 */
[----:B------:R-:W-:Y:S05]  /*1150*/  @!P0 BRA `(.L_x_15) ;  /* 0x00000000001c8947 */ /* 0x000fea0003800000 */
[----:B01----:R-:W0:Y:S02]  /*1160*/  LDC.64 R4, c[0x0][0x5a0] ;  /* 0x00016800ff047b82 */ /* 0x003e240000000a00 */
[----:B0-----:R-:W2:Y:S02]  /*1170*/  LDG.E.64 R4, desc[UR40][R4.64] ;  /* 0x0000002804047981 */ /* 0x001ea4000c1e1b00 */
[----:B--2---:R-:W-:-:S04]  /*1180*/  ISETP.NE.U32.AND P0, PT, R4, RZ, PT ;  /* 0x000000ff0400720c */ /* 0x004fc80003f05070 */
[----:B------:R-:W-:-:S13]  /*1190*/  ISETP.NE.AND.EX P0, PT, R5, RZ, PT, P0 ;  /* 0x000000ff0500720c */ /* 0x000fda0003f05300 */
[----:B------:R-:W-:Y:S05]  /*11a0*/  @!P0 BRA `(.L_x_15) ;  /* 0x0000000000088947 */ /* 0x000fea0003800000 */
[----:B------:R0:W5:Y:S01]  /*11b0*/  LD.E R140, desc[UR40][R4.64] ;  /* 0x00000028048c7980 */ /* 0x000162000c101900 */
[----:B------:R-:W-:Y:S05]  /*11c0*/  BRA `(.L_x_16) ;  /* 0x0000000000247947 */ /* 0x000fea0003800000 */
.L_x_15:
[----:B------:R-:W-:Y:S02]  /*11d0*/  ULDC.64 UR4, c[0x0][0x590] ;  /* 0x0001640000047ab9 */ /* 0x000fe40000000a00 */
[----:B------:R-:W-:-:S04]  /*11e0*/  ISETP.NE.U32.AND P0, PT, RZ, UR4, PT ;  /* 0x00000004ff007c0c */ /* 0x000fc8000bf05070 */
[----:B------:R-:W-:-:S13]  /*11f0*/  ISETP.NE.AND.EX P0, PT, RZ, UR5, PT, P0 ;  /* 0x00000005ff007c0c */ /* 0x000fda000bf05300 */
[----:B------:R-:W-:Y:S05]  /*1200*/  @!P0 BRA `(.L_x_17) ;  /* 0x00000000000c8947 */ /* 0x000fea0003800000 */
[----:B------:R-:W2:Y:S02]  /*1210*/  LDC.64 R140, c[0x0][0x590] ;  /* 0x00016400ff8c7b82 */ /* 0x000ea40000000a00 */
[----:B--2---:R2:W5:Y:S01]  /*1220*/  LDG.E R140, desc[UR40][R140.64] ;  /* 0x000000288c8c7981 */ /* 0x004562000c1e1900 */
[----:B------:R-:W-:Y:S05]  /*1230*/  BRA `(.L_x_16) ;  /* 0x0000000000087947 */ /* 0x000fea0003800000 */
.L_x_17:
[----:B------:R-:W-:Y:S02]  /*1240*/  ULDC UR4, c[0x0][0x584] ;  /* 0x0001610000047ab9 */ /* 0x000fe40000000800 */
[----:B------:R-:W-:-:S07]  /*1250*/  IMAD.U32 R140, RZ, RZ, UR4 ;  /* 0x00000004ff8c7e24 */ /* 0x000fce000f8e00ff */
.L_x_16:
[----:B------:R-:W-:-:S13]  /*1260*/  LOP3.LUT P0, RZ, R0, 0xff, RZ, 0xc0, !PT ;  /* 0x000000ff00ff7812 */ /* 0x000fda000780c0ff */
[----:B------:R-:W-:Y:S05]  /*1270*/  @!P0 EXIT ;  /* 0x000000000000894d */ /* 0x000fea0003800000 */
[----:B------:R-:W-:Y:S01]  /*1280*/  ULDC UR4, c[0x0][0x28c] ;  /* 0x0000a30000047ab9 */ /* 0x000fe20000000800 */
[----:B------:R-:W-:Y:S01]  /*1290*/  LOP3.LUT R152, R19, 0x1, RZ, 0xfc, !PT ;  /* 0x0000000113987812 */ /* 0x000fe200078efcff */
[----:B------:R-:W-:Y:S01]  /*12a0*/  UIADD3 UR4, UR4, 0x1f, URZ ;  /* 0x0000001f04047890 */ /* 0x000fe2000fffe03f */
[----:B------:R-:W-:Y:S01]  /*12b0*/  UMOV UR36, URZ ;  /* 0x0000003f00247c82 */ /* 0x000fe20008000000 */
[----:B------:R-:W-:Y:S02]  /*12c0*/  UMOV UR37, URZ ;  /* 0x0000003f00257c82 */ /* 0x000fe40008000000 */
[----:B------:R-:W-:-:S04]  /*12d0*/  USHF.R.S32.HI UR5, URZ, 0x1f, UR4 ;  /* 0x0000001f3f057899 */ /* 0x000fc80008011404 */
[----:B------:R-:W-:-:S04]  /*12e0*/  ULEA.HI UR5, UR5, UR4, URZ, 0x5 ;  /* 0x0000000405057291 */ /* 0x000fc8000f8f283f */
[----:B------:R-:W-:-:S12]  /*12f0*/  USHF.R.S32.HI UR38, URZ, 0x5, UR5 ;  /* 0x000000053f267899 */ /* 0x000fd80008011405 */
.L_x_257:
[----:B------:R-:W-:Y:S01]  /*1300*/  LOP3.LUT R0, R18, 0x80, RZ, 0xc0, !PT ;  /* 0x0000008012007812 */ /* 0x000fe200078ec0ff */
[----:B---3--:R-:W3:Y:S01]  /*1310*/  S2UR UR6, SR_CgaCtaId ;  /* 0x00000000000679c3 */ /* 0x008ee20000008800 */
[----:B------:R-:W-:Y:S02]  /*1320*/  UMOV UR39, 0x400 ;  /* 0x0000040000277882 */ /* 0x000fe40000000000 */
[----:B------:R-:W-:-:S06]  /*1330*/  SHF.R.U32.HI R0, RZ, 0x7, R0 ;  /* 0x00000007ff007819 */ /* 0x000fcc0000011600 */
[----:B----4-:R-:W4:Y:S01]  /*1340*/  SHFL.IDX PT, R0, R0, RZ, 0x1f ;  /* 0x00001fff00007589 */ /* 0x010f2200000e0000 */
[----:B---3--:R-:W-:Y:S01]  /*1350*/  ULEA UR39, UR6, UR39, 0x18 ;  /* 0x0000002706277291 */ /* 0x008fe2000f8ec03f */
[----:B----4-:R-:W-:-:S13]  /*1360*/  R2UR UR4, R0 ;  /* 0x00000000000472ca */ /* 0x010fda00000e0000 */
[----:B------:R-:W-:-:S04]  /*1370*/  ULEA.HI UR5, UR4, UR4, URZ, 0x1 ;  /* 0x0000000404057291 */ /* 0x000fc8000f8f083f */
[----:B------:R-:W-:-:S04]  /*1380*/  ULOP3.LUT UR5, UR5, 0xffffe, URZ, 0xc0, !UPT ;  /* 0x000ffffe05057892 */ /* 0x000fc8000f8ec03f */
[----:B------:R-:W-:-:S03]  /*1390*/  UIADD3 UR5, UR4, -UR5, URZ ;  /* 0x8000000504057290 */ /* 0x000fc6000fffe03f */
[----:B------:R-:W-:Y:S01]  /*13a0*/  ULDC UR4, c[0x0][0x28c] ;  /* 0x0000a30000047ab9 */ /* 0x000fe20000000800 */
[----:B------:R-:W-:Y:S01]  /*13b0*/  ULEA UR5, UR5, UR39, 0xc ;  /* 0x0000002705057291 */ /* 0x000fe2000f8e603f */
[----:B------:R-:W-:-:S03]  /*13c0*/  ISETP.LT.AND P0, PT, RZ, UR4, PT ;  /* 0x00000004ff007c0c */ /* 0x000fc6000bf01270 */
[----:B------:R-:W-:-:S04]  /*13d0*/  UIADD3 UR5, UR5, 0x180, URZ ;  /* 0x0000018005057890 */ /* 0x000fc8000fffe03f */
[----:B------:R-:W-:-:S04]  /*13e0*/  USHF.R.U32.HI UR5, URZ, 0x4, UR5 ;  /* 0x000000043f057899 */ /* 0x000fc80008011605 */
[----:B------:R-:W-:Y:S02]  /*13f0*/  ULOP3.LUT UR42, UR5, 0x3fff, URZ, 0xc0, !UPT ;  /* 0x00003fff052a7892 */ /* 0x000fe4000f8ec03f */
[----:B-12---:R-:W-:Y:S10]  /*1400*/  @P0 BRA `(.L_x_18) ;  /* 0x0000000000400947 */ /* 0x006ff40003800000 */
[----:B------:R-:W-:Y:S01]  /*1410*/  MOV R0, 0x0 ;  /* 0x0000000000007802 */ /* 0x000fe20000000f00 */
[----:B------:R-:W-:Y:S01]  /*1420*/  ULDC.64 UR4, c[0x4][0x68] ;  /* 0x01001a0000047ab9 */ /* 0x000fe20000000a00 */
[----:B------:R-:W-:Y:S01]  /*1430*/  ULDC.64 UR6, c[0x4][0x8] ;  /* 0x0100020000067ab9 */ /* 0x000fe20000000a00 */
[----:B01----:R-:W-:Y:S01]  /*1440*/  IMAD.U32 R4, RZ, RZ, UR4 ;  /* 0x00000004ff047e24 */ /* 0x003fe2000f8e00ff */
[----:B------:R0:W1:Y:S01]  /*1450*/  LDC.64 R14, c[0x4][R0] ;  /* 0x01000000000e7b82 */ /* 0x0000620000000a00 */
[----:B------:R-:W-:Y:S01]  /*1460*/  IMAD.U32 R5, RZ, RZ, UR5 ;  /* 0x00000005ff057e24 */ /* 0x000fe2000f8e00ff */
[----:B------:R-:W-:Y:S01]  /*1470*/  ULDC.64 UR4, c[0x4][0x70] ;  /* 0x01001c0000047ab9 */ /* 0x000fe20000000a00 */
[----:B------:R-:W-:Y:S02]  /*1480*/  IMAD.U32 R10, RZ, RZ, UR6 ;  /* 0x00000006ff0a7e24 */ /* 0x000fe4000f8e00ff */
[----:B------:R-:W-:Y:S02]  /*1490*/  IMAD.U32 R6, RZ, RZ, UR4 ;  /* 0x00000004ff067e24 */ /* 0x000fe4000f8e00ff */
[----:B------:R-:W-:-:S02]  /*14a0*/  IMAD.U32 R7, RZ, RZ, UR5 ;  /* 0x00000005ff077e24 */ /* 0x000fc4000f8e00ff */
[----:B------:R-:W-:Y:S02]  /*14b0*/  IMAD.U32 R11, RZ, RZ, UR7 ;  /* 0x00000007ff0b7e24 */ /* 0x000fe4000f8e00ff */
[----:B------:R-:W-:Y:S02]  /*14c0*/  IMAD.MOV.U32 R8, RZ, RZ, 0x1e1 ;  /* 0x000001e1ff087424 */ /* 0x000fe400078e00ff */
[----:B------:R-:W-:Y:S02]  /*14d0*/  IMAD.MOV.U32 R12, RZ, RZ, 0x1 ;  /* 0x00000001ff0c7424 */ /* 0x000fe400078e00ff */
[----:B0-----:R-:W-:-:S07]  /*14e0*/  IMAD.MOV.U32 R13, RZ, RZ, RZ ;  /* 0x000000ffff0d7224 */ /* 0x001fce00078e00ff */
[----:B------:R-:W-:-:S07]  /*14f0*/  LEPC R20, `(.L_x_18) ;  /* 0x000000001014794e */ /* 0x000fce0000000000 */
[----:B-12--5:R-:W-:Y:S05]  /*1500*/  CALL.ABS.NOINC R14 ;  /* 0x000000000e007343 */ /* 0x026fea0003c00000 */
.L_x_18:
[----:B------:R-:W-:-:S13]  /*1510*/  ISETP.NE.AND P0, PT, R152, 0x3, PT ;  /* 0x000000039800780c */ /* 0x000fda0003f05270 */
[----:B------:R-:W-:Y:S05]  /*1520*/  @!P0 BRA `(.L_x_19) ;  /* 0x0000000000048947 */ /* 0x000fea0003800000 */
[----:B------:R-:W-:Y:S01]  /*1530*/  BPT.TRAP 0x1 ;  /* 0x000000040000795c */ /* 0x000fe20000300000 */
.L_x_19:
[----:B------:R-:W-:Y:S02]  /*1540*/  IMAD.U32 R3, RZ, RZ, UR37 ;  /* 0x00000025ff037e24 */ /* 0x000fe4000f8e00ff */
[----:B------:R-:W-:-:S03]  /*1550*/  IMAD.U32 R0, RZ, RZ, UR36 ;  /* 0x00000024ff007e24 */ /* 0x000fc6000f8e00ff */
[----:B------:R-:W-:Y:S02]  /*1560*/  LEA R3, R3, UR39, 0x3 ;  /* 0x0000002703037c11 */ /* 0x000fe4000f8e18ff */
[----:B------:R-:W-:-:S04]  /*1570*/  SHF.L.U32 R0, R0, 0x1f, RZ ;  /* 0x0000001f00007819 */ /* 0x000fc800000006ff */
[----:B------:R3:W4:Y:S01]  /*1580*/  SYNCS.PHASECHK.TRANS64.TRYWAIT P1, [R3+URZ], R0 ;  /* 0x00000000030075a7 */ /* 0x000722000802017f */
[----:B------:R-:W-:Y:S05]  /*1590*/  @!P0 BRA `(.L_x_20) ;  /* 0x0000000000048947 */ /* 0x000fea0003800000 */
[----:B------:R-:W-:Y:S01]  /*15a0*/  BPT.TRAP 0x1 ;  /* 0x000000040000795c */ /* 0x000fe20000300000 */
.L_x_20:
[----:B----4-:R-:W-:Y:S05]  /*15b0*/  @P1 BRA `(.L_x_21) ;  /* 0x0000000000081947 */ /* 0x010fea0003800000 */
[----:B------:R-:W4:Y:S02]  /*15c0*/  SYNCS.PHASECHK.TRANS64.TRYWAIT P1, [R3+URZ], R0 ;  /* 0x00000000030075a7 */ /* 0x000f24000802017f */
[----:B----4-:R-:W-:Y:S05]  /*15d0*/  @!P1 BRA `(.L_x_22) ;  /* 0x000000a8006c9947 */ /* 0x010fea0003800000 */
.L_x_21:
[----:B------:R-:W-:-:S04]  /*15e0*/  UISETP.LT.AND UP0, UPT, UR38, 0x1, UPT ;  /* 0x000000012600788c */ /* 0x000fc8000bf01270 */
[----:B------:R-:W-:-:S06]  /*15f0*/  USEL UR4, UR38, 0x1, UP0 ;  /* 0x0000000126047887 */ /* 0x000fcc0008000000 */
[----:B---34-:R-:W-:Y:S01]  /*1600*/  IMAD.U32 R0, RZ, RZ, UR4 ;  /* 0x00000004ff007e24 */ /* 0x018fe2000f8e00ff */
[----:B------:R-:W-:Y:S05]  /*1610*/  WARPSYNC.ALL ;  /* 0x0000000000007948 */ /* 0x000fea0003800000 */
[----:B------:R-:W-:-:S04]  /*1620*/  IADD3 R0, -R0, UR38, RZ ;  /* 0x0000002600007c10 */ /* 0x000fc8000fffe1ff */
[----:B------:R-:W-:Y:S01]  /*1630*/  ISETP.GE.AND P1, PT, R0, 0x1, PT ;  /* 0x000000010000780c */ /* 0x000fe20003f26270 */
[----:B------:R-:W-:Y:S01]  /*1640*/  UIADD3 UR4, UR39, 0x21180, URZ ;  /* 0x0002118027047890 */ /* 0x000fe2000fffe03f */
[----:B------:R-:W-:Y:S01]  /*1650*/  WARPGROUP.ARRIVE ;  /* 0x00000000000079c5 */ /* 0x000fe20000000000 */
[----:B------:R-:W-:Y:S01]  /*1660*/  UMOV UR21, 0x80000020 ;  /* 0x8000002000157882 */ /* 0x000fe20000000000 */
[----:B------:R-:W-:Y:S01]  /*1670*/  UMOV UR23, 0x80000020 ;  /* 0x8000002000177882 */ /* 0x000fe20000000000 */
[----:B------:R-:W-:Y:S01]  /*1680*/  USHF.R.U32.HI UR4, URZ, 0x4, UR4 ;  /* 0x000000043f047899 */ /* 0x000fe20008011604 */
[----:B------:R-:W-:Y:S01]  /*1690*/  UMOV UR13, UR21 ;  /* 0x00000015000d7c82 */ /* 0x000fe20008000000 */
[----:B------:R-:W-:Y:S02]  /*16a0*/  UMOV UR15, 0x80000020 ;  /* 0x80000020000f7882 */ /* 0x000fe40000000000 */
[----:B------:R-:W-:Y:S02]  /*16b0*/  ULOP3.LUT UR5, UR4, 0x3fff, URZ, 0xc0, !UPT ;  /* 0x00003fff04057892 */ /* 0x000fe4000f8ec03f */
[----:B------:R-:W-:-:S02]  /*16c0*/  ULOP3.LUT UR4, UR42, 0x10000, URZ, 0xfc, !UPT ;  /* 0x000100002a047892 */ /* 0x000fc4000f8efc3f */
[----:B------:R-:W-:Y:S02]  /*16d0*/  ULOP3.LUT UR5, UR5, 0x10000, URZ, 0xfc, !UPT ;  /* 0x0001000005057892 */ /* 0x000fe4000f8efc3f */
[----:B------:R-:W-:Y:S02]  /*16e0*/  UIMAD UR20, UR37, 0x300, UR4 ;  /* 0x00000300251478a4 */ /* 0x000fe4000f8e0204 */
[----:B------:R-:W-:Y:S01]  /*16f0*/  UIMAD UR6, UR37, 0x1c0, UR5 ;  /* 0x000001c0250678a4 */ /* 0x000fe2000f8e0205 */
[----:B------:R-:W-:Y:S01]  /*1700*/  UMOV UR25, UR21 ;  /* 0x0000001500197c82 */ /* 0x000fe20008000000 */
[----:B------:R-:W-:Y:S02]  /*1710*/  UMOV UR27, 0x80000020 ;  /* 0x80000020001b7882 */ /* 0x000fe40000000000 */
[----:B------:R-:W-:Y:S01]  /*1720*/  UIADD3 UR14, UR6, 0x40, URZ ;  /* 0x00000040060e7890 */ /* 0x000fe2000fffe03f */
[----:B------:R-:W-:Y:S02]  /*1730*/  UMOV UR12, UR20 ;  /* 0x00000014000c7c82 */ /* 0x000fe40008000000 */
[----:B------:R-:W-:Y:S01]  /*1740*/  UMOV UR22, UR6 ;  /* 0x0000000600167c82 */ /* 0x000fe20008000000 */
[----:B------:R-:W-:Y:S01]  /*1750*/  UIADD3 UR26, UR6, 0x80, URZ ;  /* 0x00000080061a7890 */ /* 0x000fe2000fffe03f */
[----:B------:R-:W-:Y:S01]  /*1760*/  HGMMA.64x16x16.F32 R128, gdesc[UR20], RZ, !UPT, gsb0 ;  /* 0x00200000148079f0 */ /* 0x000fe2000c0008ff */
[----:B------:R-:W-:Y:S01]  /*1770*/  UMOV UR24, UR20 ;  /* 0x0000001400187c82 */ /* 0x000fe20008000000 */
[----:B------:R-:W-:Y:S01]  /*1780*/  UIADD3 UR10, UR6, 0xc0, URZ ;  /* 0x000000c0060a7890 */ /* 0x000fe2000fffe03f */
[----:B------:R-:W-:Y:S01]  /*1790*/  UMOV UR8, UR20 ;  /* 0x0000001400087c82 */ /* 0x000fe20008000000 */
[----:B------:R-:W-:Y:S01]  /*17a0*/  UMOV UR9, UR21 ;  /* 0x0000001500097c82 */ /* 0x000fe20008000000 */
[----:B------:R-:W-:Y:S01]  /*17b0*/  UMOV UR11, 0x80000020 ;  /* 0x80000020000b7882 */ /* 0x000fe20000000000 */
        /* <DEDUP_REMOVED lines=13> */
[----:B------:R-:W-:-:S02]  /*1890*/  WARPGROUP.DEPBAR.LE gsb0, 0x0 ;  /* 0x00008000000079c5 */ /* 0x000fc40000010000 */
[----:B------:R-:W-:-:S06]  /*18a0*/  WARPGROUP.ARRIVE ;  /* 0x00000000000079c5 */ /* 0x000fcc0000000000 */
[----:B------:R-:W-:Y:S01]  /*18b0*/  HGMMA.64x16x16.F32 R112, gdesc[UR12], RZ, !UPT, gsb0 ;  /* 0x002000000c7079f0 */ /* 0x000fe2000c0008ff */
[----:B------:R-:W-:Y:S01]  /*18c0*/  UIADD3 UR12, UR20, 0x2, URZ ;  /* 0x00000002140c7890 */ /* 0x000fe2000fffe03f */
[----:B------:R-:W-:Y:S02]  /*18d0*/  UMOV UR13, 0x80000020 ;  /* 0x80000020000d7882 */ /* 0x000fe40000000000 */
[----:B------:R-:W-:Y:S01]  /*18e0*/  UMOV UR21, UR13 ;  /* 0x0000000d00157c82 */ /* 0x000fe20008000000 */
[----:B------:R-:W-:Y:S02]  /*18f0*/  WARPGROUP.DEPBAR.LE gsb0, 0x0 ;  /* 0x00008000000079c5 */ /* 0x000fe40000010000 */
[----:B------:R-:W-:-:S06]  /*1900*/  WARPGROUP.ARRIVE ;  /* 0x00000000000079c5 */ /* 0x000fcc0000000000 */
[----:B------:R-:W-:Y:S03]  /*1910*/  HGMMA.64x16x16.F32 R96, gdesc[UR24], RZ, !UPT, gsb0 ;  /* 0x00200000186079f0 */ /* 0x000fe6000c0008ff */
        /* <DEDUP_REMOVED lines=11> */
[----:B------:R-:W-:Y:S01]  /*19d0*/  HGMMA.64x16x16.F32 R32, gdesc[UR32], RZ, !UPT, gsb0 ;  /* 0x00200000202079f0 */ /* 0x000fe2000c0008ff */
[----:B------:R-:W-:Y:S01]  /*19e0*/  UMOV UR32, UR7 ;  /* 0x0000000700207c82 */ /* 0x000fe20008000000 */
[----:B------:R-:W-:Y:S01]  /*19f0*/  UMOV UR33, 0x80000020 ;  /* 0x8000002000217882 */ /* 0x000fe20000000000 */
[----:B------:R-:W-:Y:S01]  /*1a00*/  UMOV UR28, UR32 ;  /* 0x00000020001c7c82 */ /* 0x000fe20008000000 */
[----:B------:R-:W-:Y:S01]  /*1a10*/  UMOV UR29, UR33 ;  /* 0x00000021001d7c82 */ /* 0x000fe20008000000 */
[----:B------:R-:W-:Y:S01]  /*1a20*/  UMOV UR16, UR32 ;  /* 0x0000002000107c82 */ /* 0x000fe20008000000 */
[----:B------:R-:W-:Y:S01]  /*1a30*/  UMOV UR17, UR33 ;  /* 0x0000002100117c82 */ /* 0x000fe20008000000 */
[----:B------:R-:W-:Y:S01]  /*1a40*/  UMOV UR8, UR32 ;  /* 0x0000002000087c82 */ /* 0x000fe20008000000 */
[----:B------:R-:W-:Y:S01]  /*1a50*/  UMOV UR9, UR33 ;  /* 0x0000002100097c82 */ /* 0x000fe20008000000 */
[----:B------:R-:W-:Y:S01]  /*1a60*/  UMOV UR24, UR32 ;  /* 0x0000002000187c82 */ /* 0x000fe20008000000 */
[----:B------:R-:W-:Y:S01]  /*1a70*/  UMOV UR25, UR33 ;  /* 0x0000002100197c82 */ /* 0x000fe20008000000 */
[----:B------:R-:W-:-:S02]  /*1a80*/  WARPGROUP.DEPBAR.LE gsb0, 0x0 ;  /* 0x00008000000079c5 */ /* 0x000fc40000010000 */
[----:B------:R-:W-:-:S06]  /*1a90*/  WARPGROUP.ARRIVE ;  /* 0x00000000000079c5 */ /* 0x000fcc0000000000 */
[----:B------:R-:W-:Y:S01]  /*1aa0*/  HGMMA.64x16x16.F32 R24, gdesc[UR32], RZ, !UPT, gsb0 ;  /* 0x00200000201879f0 */ /* 0x000fe2000c0008ff */
[----:B------:R-:W-:Y:S01]  /*1ab0*/  UMOV UR34, UR14 ;  /* 0x0000000e00227c82 */ /* 0x000fe20008000000 */
[----:B------:R-:W-:Y:S01]  /*1ac0*/  UMOV UR35, UR15 ;  /* 0x0000000f00237c82 */ /* 0x000fe20008000000 */
[----:B------:R-:W-:Y:S01]  /*1ad0*/  UIADD3 UR14, UR6, 0x2, URZ ;  /* 0x00000002060e7890 */ /* 0x000fe2000fffe03f */
[----:B------:R-:W-:Y:S01]  /*1ae0*/  UMOV UR15, 0x80000020 ;  /* 0x80000020000f7882 */ /* 0x000fe20000000000 */
[----:B------:R-:W-:Y:S02]  /*1af0*/  WARPGROUP.DEPBAR.LE gsb0, 0x0 ;  /* 0x00008000000079c5 */ /* 0x000fe40000010000 */
[----:B------:R-:W-:-:S06]  /*1b00*/  WARPGROUP.ARRIVE ;  /* 0x00000000000079c5 */ /* 0x000fcc0000000000 */
[----:B------:R-:W-:Y:S01]  /*1b10*/  HGMMA.64x16x16.F32 R40, gdesc[UR28], RZ, !UPT, gsb0 ;  /* 0x002000001c2879f0 */ /* 0x000fe2000c0008ff */
[----:B------:R-:W-:Y:S01]  /*1b20*/  UIADD3 UR30, UR6, 0xc2, URZ ;  /* 0x000000c2061e7890 */ /* 0x000fe2000fffe03f */
[----:B------:R-:W-:Y:S01]  /*1b30*/  UMOV UR28, UR12 ;  /* 0x0000000c001c7c82 */ /* 0x000fe20008000000 */
[----:B------:R-:W-:Y:S01]  /*1b40*/  UMOV UR29, UR13 ;  /* 0x0000000d001d7c82 */ /* 0x000fe20008000000 */
[----:B------:R-:W-:Y:S01]  /*1b50*/  UMOV UR31, 0x80000020 ;  /* 0x80000020001f7882 */ /* 0x000fe20000000000 */
[----:B------:R-:W-:Y:S02]  /*1b60*/  WARPGROUP.DEPBAR.LE gsb0, 0x0 ;  /* 0x00008000000079c5 */ /* 0x000fe40000010000 */
[----:B------:R-:W-:-:S06]  /*1b70*/  WARPGROUP.ARRIVE ;  /* 0x00000000000079c5 */ /* 0x000fcc0000000000 */
[----:B------:R-:W-:Y:S01]  /*1b80*/  HGMMA.64x16x16.F32 R56, gdesc[UR16], RZ, !UPT, gsb0 ;  /* 0x00200000103879f0 */ /* 0x000fe2000c0008ff */
[----:B------:R-:W-:Y:S01]  /*1b90*/  UMOV UR16, UR32 ;  /* 0x0000002000107c82 */ /* 0x000fe20008000000 */
[----:B------:R-:W-:Y:S01]  /*1ba0*/  UMOV UR17, UR33 ;  /* 0x0000002100117c82 */ /* 0x000fe20008000000 */
        /* <DEDUP_REMOVED lines=32> */
[----:B------:R-:W-:-:S03]  /*1db0*/  UIADD3 UR6, UR20, 0x202, URZ ;  /* 0x0000020214067890 */ /* 0x000fc6000fffe03f */
[----:B------:R-:W-:Y:S01]  /*1dc0*/  UMOV UR20, UR12 ;  /* 0x0000000c00147c82 */ /* 0x000fe20008000000 */
[----:B------:R-:W-:Y:S02]  /*1dd0*/  WARPGROUP.DEPBAR.LE gsb0, 0x0 ;  /* 0x00008000000079c5 */ /* 0x000fe40000010000 */
[----:B------:R-:W-:-:S06]  /*1de0*/  WARPGROUP.ARRIVE ;  /* 0x00000000000079c5 */ /* 0x000fcc0000000000 */
[----:B------:R-:W-:Y:S03]  /*1df0*/  HGMMA.64x16x16.F32 R128, gdesc[UR12], R128, gsb0 ;  /* 0x002000000c8079f0 */ /* 0x000fe60008000880 */
        /* <DEDUP_REMOVED lines=17> */
[----:B------:R-:W-:Y:S01]  /*1f10*/  HGMMA.64x16x16.F32 R32, gdesc[UR20], R32, gsb0 ;  /* 0x00200000142079f0 */ /* 0x000fe20008000820 */
        /* <DEDUP_REMOVED lines=36> */
[----:B------:R-:W-:Y:S05]  /*2160*/  @!P1 BRA `(.L_x_23) ;  /* 0x0000000c00509947 */ /* 0x000fea0003800000 */
[----:B------:R-:W-:Y:S01]  /*2170*/  UIADD3 UR6, UR37, 0x1, URZ ;  /* 0x0000000125067890 */ /* 0x000fe2000fffe03f */
[----:B------:R-:W-:Y:S02]  /*2180*/  IMAD.MOV.U32 R3, RZ, RZ, R0 ;  /* 0x000000ffff037224 */ /* 0x000fe400078e0000 */
[----:B01----:R-:W-:Y:S01]  /*2190*/  IMAD.U32 R4, RZ, RZ, UR37 ;  /* 0x00000025ff047e24 */ /* 0x003fe2000f8e00ff */
[----:B------:R-:W-:-:S04]  /*21a0*/  UISETP.NE.AND UP0, UPT, UR6, 0xb, UPT ;  /* 0x0000000b0600788c */ /* 0x000fc8000bf05270 */
[----:B------:R-:W-:Y:S02]  /*21b0*/  USEL UR7, URZ, 0x1, UP0 ;  /* 0x000000013f077887 */ /* 0x000fe40008000000 */
[----:B------:R-:W-:Y:S02]  /*21c0*/  USEL UR6, UR6, URZ, UP0 ;  /* 0x0000003f06067287 */ /* 0x000fe40008000000 */
[----:B------:R-:W-:-:S06]  /*21d0*/  ULOP3.LUT UR7, UR36, UR7, URZ, 0x3c, !UPT ;  /* 0x0000000724077292 */ /* 0x000fcc000f8e3c3f */
[----:B------:R-:W-:-:S07]  /*21e0*/  IMAD.U32 R7, RZ, RZ, UR7 ;  /* 0x00000007ff077e24 */ /* 0x000fce000f8e00ff */
.L_x_30:
[----:B------:R-:W-:Y:S05]  /*21f0*/  @!P0 BRA `(.L_x_24) ;  /* 0x0000000000048947 */ /* 0x000fea0003800000 */
[----:B------:R-:W-:Y:S01]  /*2200*/  BPT.TRAP 0x1 ;  /* 0x000000040000795c */ /* 0x000fe20000300000 */
.L_x_24:
[----:B------:R-:W-:Y:S01]  /*2210*/  ULEA UR7, UR6, UR39, 0x3 ;  /* 0x0000002706077291 */ /* 0x000fe2000f8e183f */
[----:B------:R-:W-:-:S08]  /*2220*/  SHF.L.U32 R5, R7, 0x1f, RZ ;  /* 0x0000001f07057819 */ /* 0x000fd000000006ff */
[----:B------:R0:W1:Y:S01]  /*2230*/  SYNCS.PHASECHK.TRANS64.TRYWAIT P1, [UR7], R5 ;  /* 0x00000005ff0075a7 */ /* 0x0000620008020147 */
[----:B------:R-:W-:Y:S05]  /*2240*/  @!P0 BRA `(.L_x_25) ;  /* 0x0000000000048947 */ /* 0x000fea0003800000 */
[----:B------:R-:W-:Y:S01]  /*2250*/  BPT.TRAP 0x1 ;  /* 0x000000040000795c */ /* 0x000fe20000300000 */
.L_x_25:
[----:B-1----:R-:W-:Y:S05]  /*2260*/  @P1 BRA `(.L_x_26) ;  /* 0x0000000000081947 */ /* 0x002fea0003800000 */
[----:B------:R-:W1:Y:S02]  /*2270*/  SYNCS.PHASECHK.TRANS64.TRYWAIT P1, [UR7], R5 ;  /* 0x00000005ff0075a7 */ /* 0x000e640008020147 */
[----:B-1----:R-:W-:Y:S05]  /*2280*/  @!P1 BRA `(.L_x_27) ;  /* 0x0000009c00549947 */ /* 0x002fea0003800000 */
.L_x_26:
[----:B------:R-:W-:Y:S01]  /*2290*/  UIMAD UR7, UR6, 0x300, UR4 ;  /* 0x00000300060778a4 */ /* 0x000fe2000f8e0204 */
[----:B------:R-:W-:Y:S01]  /*22a0*/  WARPGROUP.ARRIVE ;  /* 0x00000000000079c5 */ /* 0x000fe20000000000 */
[----:B------:R-:W-:Y:S01]  /*22b0*/  UIMAD UR42, UR6, 0x1c0, UR5 ;  /* 0x000001c0062a78a4 */ /* 0x000fe2000f8e0205 */
[----:B------:R-:W-:Y:S01]  /*22c0*/  UMOV UR9, 0x80000020 ;  /* 0x8000002000097882 */ /* 0x000fe20000000000 */
[----:B------:R-:W-:Y:S02]  /*22d0*/  UMOV UR11, 0x80000020 ;  /* 0x80000020000b7882 */ /* 0x000fe40000000000 */
[----:B------:R-:W-:Y:S01]  /*22e0*/  UIADD3 UR14, UR42, 0x40, URZ ;  /* 0x000000402a0e7890 */ /* 0x000fe2000fffe03f */
[----:B------:R-:W-:Y:S02]  /*22f0*/  UMOV UR8, UR7 ;  /* 0x0000000700087c82 */ /* 0x000fe40008000000 */
[----:B------:R-:W-:Y:S01]  /*2300*/  UMOV UR10, UR42 ;  /* 0x0000002a000a7c82 */ /* 0x000fe20008000000 */
[----:B------:R-:W-:Y:S01]  /*2310*/  UMOV UR12, UR8 ;  /* 0x00000008000c7c82 */ /* 0x000fe20008000000 */
[----:B------:R-:W-:Y:S01]  /*2320*/  HGMMA.64x16x16.F32 R128, gdesc[UR8], R128, gsb0 ;  /* 0x00200000088079f0 */ /* 0x000fe20008000880 */
        /* <DEDUP_REMOVED lines=23> */
[----:B------:R-:W-:Y:S01]  /*24a0*/  UMOV UR9, 0x80000020 ;  /* 0x8000002000097882 */ /* 0x000fe20000000000 */
[----:B------:R-:W-:-:S02]  /*24b0*/  WARPGROUP.DEPBAR.LE gsb0, 0x0 ;  /* 0x00008000000079c5 */ /* 0x000fc40000010000 */
[----:B------:R-:W-:-:S06]  /*24c0*/  WARPGROUP.ARRIVE ;  /* 0x00000000000079c5 */ /* 0x000fcc0000000000 */
[----:B------:R-:W-:Y:S01]  /*24d0*/  HGMMA.64x16x16.F32 R112, gdesc[UR12], R112, gsb0 ;  /* 0x002000000c7079f0 */ /* 0x000fe20008000870 */
[----:B------:R-:W-:Y:S02]  /*24e0*/  UIADD3 UR12, UR7, 0x200, URZ ;  /* 0x00000200070c7890 */ /* 0x000fe4000fffe03f */
[----:B------:R-:W-:Y:S01]  /*24f0*/  UIADD3 UR7, UR7, 0x202, URZ ;  /* 0x0000020207077890 */ /* 0x000fe2000fffe03f */
        /* <DEDUP_REMOVED lines=29> */
[----:B------:R-:W-:Y:S01]  /*26d0*/  HGMMA.64x16x16.F32 R24, gdesc[UR32], R24, gsb0 ;  /* 0x00200000201879f0 */ /* 0x000fe20008000818 */
[----:B------:R-:W-:Y:S01]  /*26e0*/  UMOV UR34, UR10 ;  /* 0x0000000a00227c82 */ /* 0x000fe20008000000 */
[----:B------:R-:W-:Y:S01]  /*26f0*/  UMOV UR35, UR11 ;  /* 0x0000000b00237c82 */ /* 0x000fe20008000000 */
[----:B------:R-:W-:Y:S01]  /*2700*/  UMOV UR11, 0x80000020 ;  /* 0x80000020000b7882 */ /* 0x000fe20000000000 */
[----:B------:R-:W-:Y:S02]  /*2710*/  WARPGROUP.DEPBAR.LE gsb0, 0x0 ;  /* 0x00008000000079c5 */ /* 0x000fe40000010000 */
[----:B------:R-:W-:-:S06]  /*2720*/  WARPGROUP.ARRIVE ;  /* 0x00000000000079c5 */ /* 0x000fcc0000000000 */
[----:B------:R-:W-:Y:S01]  /*2730*/  HGMMA.64x16x16.F32 R40, gdesc[UR28], R40, gsb0 ;  /* 0x002000001c2879f0 */ /* 0x000fe20008000828 */
[----:B------:R-:W-:Y:S01]  /*2740*/  UIADD3 UR30, UR42, 0x142, URZ ;  /* 0x000001422a1e7890 */ /* 0x000fe2000fffe03f */
        /* <DEDUP_REMOVED lines=20> */
[----:B------:R-:W-:Y:S02]  /*2890*/  UIADD3 UR16, UR42, 0x2, URZ ;  /* 0x000000022a107890 */ /* 0x000fe4000fffe03f */
[----:B------:R-:W-:Y:S01]  /*28a0*/  UIADD3 UR18, UR42, 0x82, URZ ;  /* 0x000000822a127890 */ /* 0x000fe2000fffe03f */
[----:B------:R-:W-:Y:S01]  /*28b0*/  UMOV UR17, UR9 ;  /* 0x0000000900117c82 */ /* 0x000fe20008000000 */
[----:B------:R-:W-:-:S03]  /*28c0*/  UMOV UR19, 0x80000020 ;  /* 0x8000002000137882 */ /* 0x000fc60000000000 */
[----:B------:R-:W-:Y:S01]  /*28d0*/  UMOV UR10, UR16 ;  /* 0x00000010000a7c82 */ /* 0x000fe20008000000 */
[----:B------:R-:W-:Y:S01]  /*28e0*/  UMOV UR16, UR8 ;  /* 0x0000000800107c82 */ /* 0x000fe20008000000 */
        /* <DEDUP_REMOVED lines=72> */
[----:B------:R-:W-:Y:S01]  /*2d70*/  BPT.TRAP 0x1 ;  /* 0x000000040000795c */ /* 0x000fe20000300000 */
.L_x_28:
[----:B------:R-:W-:-:S13]  /*2d80*/  ISETP.NE.AND P1, PT, R23, RZ, PT ;  /* 0x000000ff1700720c */ /* 0x000fda0003f25270 */
[----:B01----:R-:W-:-:S05]  /*2d90*/  @P1 LEA R5, R4, UR39, 0x3 ;  /* 0x0000002704051c11 */ /* 0x003fca000f8e18ff */
[----:B------:R-:W-:-:S05]  /*2da0*/  @P1 VIADD R5, R5, 0x58 ;  /* 0x0000005805051836 */ /* 0x000fca0000000000 */
[----:B------:R-:W-:-:S04]  /*2db0*/  @P1 PRMT R5, R22, 0x654, R5 ;  /* 0x0000065416051816 */ /* 0x000fc80000000005 */
[----:B------:R0:W-:Y:S01]  /*2dc0*/  @P1 SYNCS.ARRIVE.TRANS64.RED.A1T0 RZ, [R5+URZ], RZ ;  /* 0x000000ff05ff19a7 */ /* 0x0001e2000810043f */
[----:B------:R-:W-:-:S13]  /*2dd0*/  ISETP.GT.U32.AND P1, PT, R19, 0x1, PT ;  /* 0x000000011300780c */ /* 0x000fda0003f24070 */
[----:B0-----:R-:W-:Y:S05]  /*2de0*/  @P1 BRA `(.L_x_29) ;  /* 0x0000000000041947 */ /* 0x001fea0003800000 */
[----:B------:R-:W-:Y:S01]  /*2df0*/  BPT.TRAP 0x1 ;  /* 0x000000040000795c */ /* 0x000fe20000300000 */
.L_x_29:
[----:B------:R-:W-:Y:S01]  /*2e00*/  UIADD3 UR6, UR6, 0x1, URZ ;  /* 0x0000000106067890 */ /* 0x000fe2000fffe03f */
[C---:B------:R-:W-:Y:S01]  /*2e10*/  ISETP.GT.AND P2, PT, R3.reuse, 0x1, PT ;  /* 0x000000010300780c */ /* 0x040fe20003f44270 */
[----:B------:R-:W-:Y:S02]  /*2e20*/  VIADD R4, R4, 0x1 ;  /* 0x0000000104047836 */ /* 0x000fe40000000000 */
[----:B------:R-:W-:Y:S01]  /*2e30*/  UISETP.NE.AND UP0, UPT, UR6, 0xb, UPT ;  /* 0x0000000b0600788c */ /* 0x000fe2000bf05270 */
[----:B------:R-:W-:Y:S02]  /*2e40*/  VIADD R3, R3, 0xffffffff ;  /* 0xffffffff03037836 */ /* 0x000fe40000000000 */
[C---:B------:R-:W-:Y:S01]  /*2e50*/  ISETP.NE.AND P1, PT, R4.reuse, 0xb, PT ;  /* 0x0000000b0400780c */ /* 0x040fe20003f25270 */
[----:B------:R-:W-:Y:S02]  /*2e60*/  USEL UR7, URZ, 0x1, UP0 ;  /* 0x000000013f077887 */ /* 0x000fe40008000000 */
[----:B------:R-:W-:Y:S01]  /*2e70*/  USEL UR6, UR6, URZ, UP0 ;  /* 0x0000003f06067287 */ /* 0x000fe20008000000 */
[----:B------:R-:W-:-:S03]  /*2e80*/  SEL R4, R4, RZ, P1 ;  /* 0x000000ff04047207 */ /* 0x000fc60000800000 */
[----:B------:R-:W-:Y:S01]  /*2e90*/  LOP3.LUT R7, R7, UR7, RZ, 0x3c, !PT ;  /* 0x0000000707077c12 */ /* 0x000fe2000f8e3cff */
[----:B------:R-:W-:Y:S07]  /*2ea0*/  @P2 BRA `(.L_x_30) ;  /* 0xfffffff000d02947 */ /* 0x000fee000383ffff */
.L_x_23:
[----:B------:R-:W3:Y:S02]  /*2eb0*/  LDC R3, c[0x0][0x28c] ;  /* 0x0000a300ff037b82 */ /* 0x000ee40000000800 */
[----:B---3--:R-:W-:-:S13]  /*2ec0*/  ISETP.GE.AND P1, PT, R3, 0x1, PT ;  /* 0x000000010300780c */ /* 0x008fda0003f26270 */
[----:B------:R-:W-:Y:S05]  /*2ed0*/  @!P1 BRA `(.L_x_31) ;  /* 0x0000000000389947 */ /* 0x000fea0003800000 */
[----:B------:R-:W-:Y:S05]  /*2ee0*/  @!P0 BRA `(.L_x_32) ;  /* 0x0000000000048947 */ /* 0x000fea0003800000 */
[----:B------:R-:W-:Y:S01]  /*2ef0*/  BPT.TRAP 0x1 ;  /* 0x000000040000795c */ /* 0x000fe20000300000 */
.L_x_32:
[----:B------:R-:W-:-:S13]  /*2f00*/  ISETP.NE.AND P0, PT, R23, RZ, PT ;  /* 0x000000ff1700720c */ /* 0x000fda0003f05270 */
[----:B------:R-:W-:-:S04]  /*2f10*/  @P0 VIADD R0, R0, UR37 ;  /* 0x0000002500000c36 */ /* 0x000fc80008000000 */
[----:B01----:R-:W-:-:S05]  /*2f20*/  @P0 IMAD.WIDE.U32 R4, R0, -0x45d1745d, RZ ;  /* 0xba2e8ba300040825 */ /* 0x003fca00078e00ff */
[----:B------:R-:W-:-:S05]  /*2f30*/  @P0 SHF.R.U32.HI R5, RZ, 0x3, R5 ;  /* 0x00000003ff050819 */ /* 0x000fca0000011605 */
[----:B------:R-:W-:-:S05]  /*2f40*/  @P0 IMAD R0, R5, -0xb, R0 ;  /* 0xfffffff505000824 */ /* 0x000fca00078e0200 */
[----:B------:R-:W-:-:S05]  /*2f50*/  @P0 LEA R0, R0, UR39, 0x3 ;  /* 0x0000002700000c11 */ /* 0x000fca000f8e18ff */
[----:B------:R-:W-:-:S05]  /*2f60*/  @P0 VIADD R3, R0, 0x58 ;  /* 0x0000005800030836 */ /* 0x000fca0000000000 */
[----:B------:R-:W-:-:S04]  /*2f70*/  @P0 PRMT R3, R22, 0x654, R3 ;  /* 0x0000065416030816 */ /* 0x000fc80000000003 */
[----:B------:R3:W-:Y:S01]  /*2f80*/  @P0 SYNCS.ARRIVE.TRANS64.RED.A1T0 RZ, [R3+URZ], RZ ;  /* 0x000000ff03ff09a7 */ /* 0x0007e2000810043f */
[----:B------:R-:W-:-:S13]  /*2f90*/  ISETP.GT.U32.AND P0, PT, R19, 0x1, PT ;  /* 0x000000011300780c */ /* 0x000fda0003f04070 */
[----:B---3--:R-:W-:Y:S05]  /*2fa0*/  @P0 BRA `(.L_x_31) ;  /* 0x0000000000040947 */ /* 0x008fea0003800000 */
[----:B------:R-:W-:Y:S01]  /*2fb0*/  BPT.TRAP 0x1 ;  /* 0x000000040000795c */ /* 0x000fe20000300000 */
.L_x_31:
[--C-:B------:R-:W-:Y:S01]  /*2fc0*/  SHF.R.U32.HI R0, RZ, 0x2, R18.reuse ;  /* 0x00000002ff007819 */ /* 0x100fe20000011612 */
[----:B------:R-:W3:Y:S01]  /*2fd0*/  LDC R7, c[0x0][0x288] ;  /* 0x0000a200ff077b82 */ /* 0x000ee20000000800 */
[----:B01----:R-:W-:Y:S01]  /*2fe0*/  SHF.R.U32.HI R5, RZ, 0x7, R18 ;  /* 0x00000007ff057819 */ /* 0x003fe20000011612 */
[----:B------:R-:W-:Y:S01]  /*2ff0*/  UIADD3 UR37, UR38, UR37, URZ ;  /* 0x0000002526257290 */ /* 0x000fe2000fffe03f */
[----:B------:R-:W-:Y:S01]  /*3000*/  LOP3.LUT R3, R0, 0x7, RZ, 0xc0, !PT ;  /* 0x0000000700037812 */ /* 0x000fe200078ec0ff */
[C---:B------:R-:W-:Y:S01]  /*3010*/  IMAD.SHL.U32 R10, R18.reuse, 0x2, RZ ;  /* 0x00000002120a7824 */ /* 0x040fe200078e00ff */
[----:B------:R-:W-:Y:S01]  /*3020*/  LOP3.LUT R0, R5, 0x1, RZ, 0xc0, !PT ;  /* 0x0000000105007812 */ /* 0x000fe200078ec0ff */
[----:B------:R-:W-:Y:S01]  /*3030*/  UISETP.GT.U32.AND UP0, UPT, UR37, 0xa, UPT ;  /* 0x0000000a2500788c */ /* 0x000fe2000bf04070 */
[----:B------:R-:W-:Y:S01]  /*3040*/  LOP3.LUT R4, R18, 0x60, RZ, 0xc0, !PT ;  /* 0x0000006012047812 */ /* 0x000fe200078ec0ff */
[----:B------:R-:W-:Y:S01]  /*3050*/  ULDC UR7, c[0x0][0x284] ;  /* 0x0000a10000077ab9 */ /* 0x000fe20000000800 */
[----:B------:R-:W-:Y:S01]  /*3060*/  UISETP.GE.U32.AND UP1, UPT, UR38, 0xb, UPT ;  /* 0x0000000b2600788c */ /* 0x000fe2000bf26070 */
[----:B------:R-:W-:Y:S01]  /*3070*/  IMAD.SHL.U32 R6, R0, 0x40, RZ ;  /* 0x0000004000067824 */ /* 0x000fe200078e00ff */
[----:B------:R-:W-:Y:S01]  /*3080*/  SHF.R.U32.HI R4, RZ, 0x1, R4 ;  /* 0x00000001ff047819 */ /* 0x000fe20000011604 */
[----:B------:R-:W-:Y:S01]  /*3090*/  UISETP.LT.U32.AND UP0, UPT, UR38, 0xb, UP0 ;  /* 0x0000000b2600788c */ /* 0x000fe20008701070 */
[----:B------:R-:W-:Y:S01]  /*30a0*/  SHF.R.S32.HI R15, RZ, 0x1f, R137 ;  /* 0x0000001fff0f7819 */ /* 0x000fe20000011489 */
[----:B------:R-:W-:Y:S01]  /*30b0*/  UIMAD.WIDE.U32 UR4, UR37, -0x45d1745d, URZ ;  /* 0xba2e8ba3250478a5 */ /* 0x000fe2000f8e003f */
[-CC-:B------:R-:W-:Y:S01]  /*30c0*/  IADD3 R5, RZ, -R4.reuse, -R3.reuse ;  /* 0x80000004ff057210 */ /* 0x180fe20007ffe803 */
[----:B------:R-:W-:Y:S01]  /*30d0*/  USEL UR6, URZ, 0x1, !UP0 ;  /* 0x000000013f067887 */ /* 0x000fe2000c000000 */
[----:B------:R-:W-:Y:S01]  /*30e0*/  LOP3.LUT R3, R6, 0x40, R3, 0xe2, !PT ;  /* 0x0000004006037812 */ /* 0x000fe200078ee203 */
[----:B------:R-:W-:Y:S01]  /*30f0*/  ULDC.64 UR8, c[0x0][0x5d0] ;  /* 0x0001740000087ab9 */ /* 0x000fe20000000a00 */
[----:B------:R-:W-:Y:S01]  /*3100*/  USHF.R.U32.HI UR4, URZ, 0x3, UR5 ;  /* 0x000000033f047899 */ /* 0x000fe20008011605 */
[----:B------:R-:W-:Y:S01]  /*3110*/  IMAD R6, R0, -0x40, R5 ;  /* 0xffffffc000067824 */ /* 0x000fe200078e0205 */
[----:B------:R-:W-:Y:S01]  /*3120*/  LOP3.LUT R142, R3, R4, RZ, 0xfc, !PT ;  /* 0x00000004038e7212 */ /* 0x000fe200078efcff */
[----:B------:R-:W-:Y:S01]  /*3130*/  IMAD R3, R138, 0x70, RZ ;  /* 0x000000708a037824 */ /* 0x000fe200078e02ff */
[----:B------:R-:W-:Y:S01]  /*3140*/  LOP3.LUT R0, R18, 0x3, RZ, 0xc0, !PT ;  /* 0x0000000312007812 */ /* 0x000fe200078ec0ff */
[----:B------:R-:W-:Y:S01]  /*3150*/  ULOP3.LUT UR36, UR36, UR6, URZ, 0x3c, !UPT ;  /* 0x0000000624247292 */ /* 0x000fe2000f8e3c3f */
[----:B------:R-:W-:Y:S01]  /*3160*/  IMAD.MOV.U32 R143, RZ, RZ, RZ ;  /* 0x000000ffff8f7224 */ /* 0x000fe200078e00ff */
[----:B------:R-:W-:Y:S01]  /*3170*/  UIMAD UR37, UR4, -0xb, UR37 ;  /* 0xfffffff5042578a4 */ /* 0x000fe2000f8e0225 */
[C---:B---3--:R-:W-:Y:S01]  /*3180*/  ISETP.GE.AND P0, PT, R3.reuse, R7, PT ;  /* 0x000000070300720c */ /* 0x048fe20003f06270 */
[----:B------:R-:W-:Y:S01]  /*3190*/  IMAD R8, R0, -0x2, R7 ;  /* 0xfffffffe00087824 */ /* 0x000fe200078e0207 */
[----:B------:R-:W-:Y:S01]  /*31a0*/  LOP3.LUT R10, R3, 0x6, R10, 0xf8, !PT ;  /* 0x00000006030a7812 */ /* 0x000fe200078ef80a */
[C---:B------:R-:W-:Y:S01]  /*31b0*/  IMAD R7, R136.reuse, 0xc0, RZ ;  /* 0x000000c088077824 */ /* 0x040fe200078e02ff */
[----:B------:R-:W-:Y:S01]  /*31c0*/  @UP1 ULOP3.LUT UR36, UR36, 0x1, UR4, 0x78, !UPT ;  /* 0x0000000124241892 */ /* 0x000fe2000f8e7804 */
[----:B------:R-:W-:Y:S01]  /*31d0*/  IMAD R0, R15, UR8, RZ ;  /* 0x000000080f007c24 */ /* 0x000fe2000f8e02ff */
[----:B------:R-:W-:Y:S01]  /*31e0*/  SHF.R.S32.HI R11, RZ, 0x1f, R10 ;  /* 0x0000001fff0b7819 */ /* 0x000fe2000001140a */
[----:B------:R-:W-:Y:S01]  /*31f0*/  IMAD.WIDE R142, R136, 0xc0, R142 ;  /* 0x000000c0888e7825 */ /* 0x000fe200078e028e */
[----:B------:R-:W-:-:S03]  /*3200*/  ISETP.GE.OR P0, PT, R7, UR7, P0 ;  /* 0x0000000707007c0c */ /* 0x000fc60008706670 */
[----:B------:R-:W-:Y:S01]  /*3210*/  IMAD R9, R137, UR9, R0 ;  /* 0x0000000989097c24 */ /* 0x000fe2000f8e0200 */
[----:B------:R-:W-:Y:S01]  /*3220*/  IADD3 R0, -R7, UR7, R6 ;  /* 0x0000000707007c10 */ /* 0x000fe2000fffe106 */
[----:B------:R-:W-:-:S04]  /*3230*/  IMAD.WIDE.U32 R4, R137, UR8, R10 ;  /* 0x0000000889047c25 */ /* 0x000fc8000f8e000a */
[----:B------:R-:W-:Y:S02]  /*3240*/  IMAD.IADD R7, R5, 0x1, R9 ;  /* 0x0000000105077824 */ /* 0x000fe400078e0209 */
[----:B------:R-:W-:Y:S02]  /*3250*/  IMAD.IADD R3, R8, 0x1, -R3 ;  /* 0x0000000108037824 */ /* 0x000fe400078e0a03 */
[----:B------:R-:W-:Y:S02]  /*3260*/  IMAD.MOV.U32 R136, RZ, RZ, -0x1 ;  /* 0xffffffffff887424 */ /* 0x000fe400078e00ff */
[----:B------:R-:W-:Y:S01]  /*3270*/  IMAD.MOV.U32 R6, RZ, RZ, R4 ;  /* 0x000000ffff067224 */ /* 0x000fe200078e0004 */
[----:B------:R-:W-:Y:S06]  /*3280*/  @P0 BRA `(.L_x_33) ;  /* 0x0000006c00380947 */ /* 0x000fec0003800000 */
[----:B------:R-:W0:Y:S01]  /*3290*/  LDC.64 R4, c[0x0][0x5c8] ;  /* 0x00017200ff047b82 */ /* 0x000e220000000a00 */
[----:B-----5:R-:W-:Y:S01]  /*32a0*/  FSETP.NEU.AND P2, PT, R140, RZ, PT ;  /* 0x000000ff8c00720b */ /* 0x020fe20003f4d000 */
[----:B------:R-:W-:Y:S01]  /*32b0*/  BSSY B0, `(.L_x_33) ;  /* 0x00006cb000007945 */ /* 0x000fe20003800000 */
[----:B------:R-:W-:-:S04]  /*32c0*/  ISETP.GT.AND P0, PT, R3, RZ, PT ;  /* 0x000000ff0300720c */ /* 0x000fc80003f04270 */
[----:B------:R-:W-:Y:S01]  /*32d0*/  ISETP.GT.AND P1, PT, R0, RZ, P0 ;  /* 0x000000ff0000720c */ /* 0x000fe20000724270 */
[-C--:B0-----:R-:W-:Y:S02]  /*32e0*/  IMAD R8, R143, R4.reuse, RZ ;  /* 0x000000048f087224 */ /* 0x081fe400078e02ff */
[----:B------:R-:W-:-:S04]  /*32f0*/  IMAD.WIDE.U32 R146, R142, R4, R6 ;  /* 0x000000048e927225 */ /* 0x000fc800078e0006 */
[----:B------:R-:W-:-:S04]  /*3300*/  IMAD R7, R142, R5, R8 ;  /* 0x000000058e077224 */ /* 0x000fc800078e0208 */
[----:B------:R-:W-:Y:S01]  /*3310*/  IMAD.IADD R153, R147, 0x1, R7 ;  /* 0x0000000193997824 */ /* 0x000fe200078e0207 */
[----:B------:R-:W-:Y:S06]  /*3320*/  @!P2 BRA `(.L_x_34) ;  /* 0x0000004c0044a947 */ /* 0x000fec0003800000 */
[----:B------:R-:W0:Y:S01]  /*3330*/  LDC.64 R20, c[0x0][0x5b8] ;  /* 0x00016e00ff147b82 */ /* 0x000e220000000a00 */
[----:B------:R-:W-:-:S07]  /*3340*/  ULDC.64 UR4, c[0x0][0x5c0] ;  /* 0x0001700000047ab9 */ /* 0x000fce0000000a00 */
[----:B------:R-:W2:Y:S08]  /*3350*/  LDC.64 R144, c[0x0][0x5b0] ;  /* 0x00016c00ff907b82 */ /* 0x000eb00000000a00 */
[----:B------:R-:W1:Y:S01]  /*3360*/  LDC.64 R12, c[0x0][0x5a8] ;  /* 0x00016a00ff0c7b82 */ /* 0x000e620000000a00 */
[-C--:B0-----:R-:W-:Y:S02]  /*3370*/  IMAD R6, R15, R20.reuse, RZ ;  /* 0x000000140f067224 */ /* 0x081fe400078e02ff */
[----:B------:R-:W-:-:S04]  /*3380*/  IMAD.WIDE.U32 R150, R137, R20, R10 ;  /* 0x0000001489967225 */ /* 0x000fc800078e000a */
[----:B------:R-:W-:Y:S02]  /*3390*/  IMAD R21, R137, R21, R6 ;  /* 0x0000001589157224 */ /* 0x000fe400078e0206 */
[-C--:B--2---:R-:W-:Y:S02]  /*33a0*/  IMAD R141, R143, R144.reuse, RZ ;  /* 0x000000908f8d7224 */ /* 0x084fe400078e02ff */
[----:B------:R-:W-:Y:S02]  /*33b0*/  IMAD.IADD R149, R151, 0x1, R21 ;  /* 0x0000000197957824 */ /* 0x000fe400078e0215 */
[----:B------:R-:W-:Y:S02]  /*33c0*/  IMAD.MOV.U32 R148, RZ, RZ, R150 ;  /* 0x000000ffff947224 */ /* 0x000fe400078e0096 */
[C---:B------:R-:W-:Y:S02]  /*33d0*/  IMAD R141, R142.reuse, R145, R141 ;  /* 0x000000918e8d7224 */ /* 0x040fe400078e028d */
[----:B------:R-:W-:-:S04]  /*33e0*/  IMAD.WIDE.U32 R6, R142, R144, R148 ;  /* 0x000000908e067225 */ /* 0x000fc800078e0094 */
[----:B------:R-:W-:Y:S01]  /*33f0*/  IMAD.IADD R7, R7, 0x1, R141 ;  /* 0x0000000107077824 */ /* 0x000fe200078e028d */
[----:B-1----:R-:W-:-:S04]  /*3400*/  LEA R8, P2, R6, R12, 0x1 ;  /* 0x0000000c06087211 */ /* 0x002fc800078408ff */
[----:B------:R-:W-:-:S05]  /*3410*/  LEA.HI.X R9, R6, R13, R7, 0x1, P2 ;  /* 0x0000000d06097211 */ /* 0x000fca00010f0c07 */
[----:B------:R0:W2:Y:S01]  /*3420*/  @P1 LDG.E.LTC128B.U16 R138, desc[UR40][R8.64] ;  /* 0x00000028088a1981 */ /* 0x0000a2000c1e1520 */
[----:B------:R-:W-:Y:S01]  /*3430*/  LEA R6, P2, R146, UR4, 0x1 ;  /* 0x0000000492067c11 */ /* 0x000fe2000f8408ff */
[----:B------:R-:W-:Y:S01]  /*3440*/  IMAD.WIDE.U32 R14, R142, R144, R10 ;  /* 0x000000908e0e7225 */ /* 0x000fe200078e000a */
[----:B------:R-:W-:Y:S01]  /*3450*/  ISETP.GT.AND P3, PT, R3, 0x1, PT ;  /* 0x000000010300780c */ /* 0x000fe20003f64270 */
[----:B------:R-:W-:Y:S01]  /*3460*/  BSSY B1, `(.L_x_35) ;  /* 0x0000011000017945 */ /* 0x000fe20003800000 */
[----:B------:R-:W-:Y:S01]  /*3470*/  SHF.L.U64.HI R147, R144, 0x3, R145 ;  /* 0x0000000390937819 */ /* 0x000fe20000010291 */
[----:B------:R-:W-:Y:S02]  /*3480*/  IMAD.IADD R15, R141, 0x1, R15 ;  /* 0x000000018d0f7824 */ /* 0x000fe400078e020f */
[----:B------:R-:W-:-:S04]  /*3490*/  IMAD.WIDE.U32 R14, R137, R20, R14 ;  /* 0x00000014890e7225 */ /* 0x000fc800078e000e */
[----:B0-----:R-:W-:Y:S01]  /*34a0*/  IMAD.IADD R9, R21, 0x1, R15 ;  /* 0x0000000115097824 */ /* 0x001fe200078e020f */
[----:B------:R-:W-:-:S04]  /*34b0*/  LEA R8, P4, R14, R12, 0x1 ;  /* 0x0000000c0e087211 */ /* 0x000fc800078808ff */
[----:B------:R-:W-:Y:S01]  /*34c0*/  LEA.HI.X R9, R14, R13, R9, 0x1, P4 ;  /* 0x0000000d0e097211 */ /* 0x000fe200020f0c09 */
[----:B--2---:R-:W-:-:S05]  /*34d0*/  HADD2.F32 R7, -RZ, R138.H0_H0 ;  /* 0x2000008aff077230 */ /* 0x004fca0000004100 */
[----:B------:R-:W-:-:S04]  /*34e0*/  FMUL R7, R7, R140 ;  /* 0x0000008c07077220 */ /* 0x000fc80000400000 */
[----:B------:R-:W-:Y:S01]  /*34f0*/  FFMA R128, R128, R139, R7 ;  /* 0x0000008b80807223 */ /* 0x000fe20000000007 */
[----:B------:R-:W-:Y:S01]  /*3500*/  LEA.HI.X R7, R146, UR5, R153, 0x1, P2 ;  /* 0x0000000592077c11 */ /* 0x000fe200090f0c99 */
[----:B------:R-:W-:Y:S01]  /*3510*/  IMAD.SHL.U32 R146, R144, 0x8, RZ ;  /* 0x0000000890927824 */ /* 0x000fe200078e00ff */
[----:B------:R-:W-:Y:S02]  /*3520*/  ISETP.GT.AND P2, PT, R0, RZ, P3 ;  /* 0x000000ff0000720c */ /* 0x000fe40001f44270 */
[----:B------:R-:W-:-:S05]  /*3530*/  F2FP.F16.F32.PACK_AB R128, RZ, R128 ;  /* 0x00000080ff80723e */ /* 0x000fca00000000ff */
[----:B------:R0:W-:Y:S06]  /*3540*/  @P1 STG.E.U16 desc[UR40][R6.64], R128 ;  /* 0x0000008006001986 */ /* 0x0001ec000c101528 */
[----:B------:R-:W-:Y:S05]  /*3550*/  @!P2 BRA `(.L_x_36) ;  /* 0x000000000004a947 */ /* 0x000fea0003800000 */
[----:B------:R1:W5:Y:S02]  /*3560*/  LDG.E.LTC128B.U16 R138, desc[UR40][R8.64+0x2] ;  /* 0x00000228088a7981 */ /* 0x000364000c1e1520 */
.L_x_36:
[----:B------:R-:W-:Y:S05]  /*3570*/  BSYNC B1 ;  /* 0x0000000000017941 */ /* 0x000fea0003800000 */
.L_x_35:
[----:B-----5:R-:W-:Y:S01]  /*3580*/  HADD2.F32 R15, -RZ, R138.H0_H0 ;  /* 0x2000008aff0f7230 */ /* 0x020fe20000004100 */
[----:B------:R-:W-:Y:S01]  /*3590*/  ISETP.GT.AND P1, PT, R0, 0x8, P0 ;  /* 0x000000080000780c */ /* 0x000fe20000724270 */
[----:B------:R-:W-:-:S04]  /*35a0*/  IMAD.WIDE.U32 R158, R142, R144, R146 ;  /* 0x000000908e9e7225 */ /* 0x000fc800078e0092 */
[----:B------:R-:W-:Y:S01]  /*35b0*/  FMUL R14, R15, R140 ;  /* 0x0000008c0f0e7220 */ /* 0x000fe20000400000 */
[----:B------:R-:W-:Y:S01]  /*35c0*/  IMAD.IADD R161, R141, 0x1, R159 ;  /* 0x000000018da17824 */ /* 0x000fe200078e029f */
[----:B------:R-:W-:Y:S02]  /*35d0*/  IADD3 R15, P4, R150, R158, RZ ;  /* 0x0000009e960f7210 */ /* 0x000fe40007f9e0ff */
[----:B------:R-:W-:-:S03]  /*35e0*/  FFMA R129, R129, R139, R14 ;  /* 0x0000008b81817223 */ /* 0x000fc6000000000e */
[----:B0-----:R-:W-:Y:S01]  /*35f0*/  IMAD.X R128, R161, 0x1, R149, P4 ;  /* 0x00000001a1807824 */ /* 0x001fe200020e0695 */
[C---:B------:R-:W-:Y:S02]  /*3600*/  LEA R14, P4, R15.reuse, R12, 0x1 ;  /* 0x0000000c0f0e7211 */ /* 0x040fe400078808ff */
[----:B------:R-:W-:Y:S02]  /*3610*/  F2FP.F16.F32.PACK_AB R129, RZ, R129 ;  /* 0x00000081ff81723e */ /* 0x000fe400000000ff */
[----:B------:R-:W-:Y:S02]  /*3620*/  LEA.HI.X R15, R15, R13, R128, 0x1, P4 ;  /* 0x0000000d0f0f7211 */ /* 0x000fe400020f0c80 */
[----:B------:R-:W-:-:S05]  /*3630*/  PRMT R154, R129, 0x7610, R154 ;  /* 0x00007610819a7816 */ /* 0x000fca000000009a */
[----:B------:R0:W-:Y:S04]  /*3640*/  @P2 STG.E.U16 desc[UR40][R6.64+0x2], R154 ;  /* 0x0000029a06002986 */ /* 0x0001e8000c101528 */
[----:B------:R2:W3:Y:S01]  /*3650*/  @P1 LDG.E.LTC128B.U16 R138, desc[UR40][R14.64] ;  /* 0x000000280e8a1981 */ /* 0x0004e2000c1e1520 */
[C---:B------:R-:W-:Y:S01]  /*3660*/  IMAD.SHL.U32 R153, R4.reuse, 0x10, RZ ;  /* 0x0000001004997824 */ /* 0x040fe200078e00ff */
[----:B------:R-:W-:Y:S01]  /*3670*/  SHF.L.U64.HI R155, R4, 0x4, R5 ;  /* 0x00000004049b7819 */ /* 0x000fe20000010205 */
[----:B------:R-:W-:Y:S01]  /*3680*/  BSSY B1, `(.L_x_37) ;  /* 0x0000011000017945 */ /* 0x000fe20003800000 */
[----:B------:R-:W-:Y:S02]  /*3690*/  IADD3 R156, P2, R10, R158, RZ ;  /* 0x0000009e0a9c7210 */ /* 0x000fe40007f5e0ff */
[----:B------:R-:W-:-:S03]  /*36a0*/  IADD3 R128, P4, R153, R6, RZ ;  /* 0x0000000699807210 */ /* 0x000fc60007f9e0ff */
[----:B------:R-:W-:Y:S01]  /*36b0*/  IMAD.X R157, R11, 0x1, R161, P2 ;  /* 0x000000010b9d7824 */ /* 0x000fe200010e06a1 */
[----:B------:R-:W-:Y:S01]  /*36c0*/  ISETP.GT.AND P2, PT, R0, 0x8, P3 ;  /* 0x000000080000780c */ /* 0x000fe20001f44270 */
[----:B------:R-:W-:-:S03]  /*36d0*/  IMAD.WIDE.U32 R156, R137, R20, R156 ;  /* 0x00000014899c7225 */ /* 0x000fc600078e009c */
[----:B--2---:R-:W-:Y:S01]  /*36e0*/  LEA R14, P5, R156, R12, 0x1 ;  /* 0x0000000c9c0e7211 */ /* 0x004fe200078a08ff */
[----:B---3--:R-:W-:-:S05]  /*36f0*/  HADD2.F32 R129, -RZ, R138.H0_H0 ;  /* 0x2000008aff817230 */ /* 0x008fca0000004100 */
[----:B------:R-:W-:-:S04]  /*3700*/  FMUL R129, R129, R140 ;  /* 0x0000008c81817220 */ /* 0x000fc80000400000 */
[----:B------:R-:W-:Y:S01]  /*3710*/  FFMA R129, R130, R139, R129 ;  /* 0x0000008b82817223 */ /* 0x000fe20000000081 */
[----:B------:R-:W-:-:S04]  /*3720*/  IMAD.IADD R130, R21, 0x1, R157 ;  /* 0x0000000115827824 */ /* 0x000fc800078e029d */
[----:B0-----:R-:W-:Y:S01]  /*3730*/  F2FP.F16.F32.PACK_AB R154, RZ, R129 ;  /* 0x00000081ff9a723e */ /* 0x001fe200000000ff */
[----:B------:R-:W-:Y:S01]  /*3740*/  IMAD.X R129, R155, 0x1, R7, P4 ;  /* 0x000000019b817824 */ /* 0x000fe200020e0607 */
[----:B------:R-:W-:-:S04]  /*3750*/  LEA.HI.X R15, R156, R13, R130, 0x1, P5 ;  /* 0x0000000d9c0f7211 */ /* 0x000fc800028f0c82 */
[----:B------:R0:W-:Y:S01]  /*3760*/  @P1 STG.E.U16 desc[UR40][R128.64], R154 ;  /* 0x0000009a80001986 */ /* 0x0001e2000c101528 */
[----:B------:R-:W-:Y:S05]  /*3770*/  @!P2 BRA `(.L_x_38) ;  /* 0x000000000004a947 */ /* 0x000fea0003800000 */
[----:B------:R2:W5:Y:S02]  /*3780*/  LDG.E.LTC128B.U16 R138, desc[UR40][R14.64+0x2] ;  /* 0x000002280e8a7981 */ /* 0x000564000c1e1520 */
.L_x_38:
[----:B------:R-:W-:Y:S05]  /*3790*/  BSYNC B1 ;  /* 0x0000000000017941 */ /* 0x000fea0003800000 */
.L_x_37:
[----:B-----5:R-:W-:Y:S01]  /*37a0*/  HADD2.F32 R157, -RZ, R138.H0_H0 ;  /* 0x2000008aff9d7230 */ /* 0x020fe20000004100 */
[----:B------:R-:W-:Y:S01]  /*37b0*/  ISETP.GT.AND P1, PT, R3, 0x8, PT ;  /* 0x000000080300780c */ /* 0x000fe20003f24270 */
[----:B------:R-:W-:Y:S03]  /*37c0*/  BSSY B1, `(.L_x_39) ;  /* 0x000000c000017945 */ /* 0x000fe60003800000 */
[----:B------:R-:W-:Y:S01]  /*37d0*/  FMUL R130, R157, R140 ;  /* 0x0000008c9d827220 */ /* 0x000fe20000400000 */
[----:B------:R-:W-:Y:S01]  /*37e0*/  ISETP.GT.AND P4, PT, R0, RZ, P1 ;  /* 0x000000ff0000720c */ /* 0x000fe20000f84270 */
[----:B------:R-:W-:Y:S02]  /*37f0*/  IMAD R157, R145, 0x78, RZ ;  /* 0x00000078919d7824 */ /* 0x000fe400078e02ff */
[----:B------:R-:W-:Y:S01]  /*3800*/  FFMA R130, R131, R139, R130 ;  /* 0x0000008b83827223 */ /* 0x000fe20000000082 */
[----:B------:R-:W-:-:S04]  /*3810*/  IMAD.MOV.U32 R131, RZ, RZ, R161 ;  /* 0x000000ffff837224 */ /* 0x000fc800078e00a1 */
[----:B------:R-:W-:-:S04]  /*3820*/  F2FP.F16.F32.PACK_AB R130, RZ, R130 ;  /* 0x00000082ff82723e */ /* 0x000fc800000000ff */
[----:B0-----:R-:W-:Y:S01]  /*3830*/  PRMT R154, R130, 0x7610, R154 ;  /* 0x00007610829a7816 */ /* 0x001fe2000000009a */
[----:B------:R-:W-:-:S04]  /*3840*/  IMAD.MOV.U32 R130, RZ, RZ, R158 ;  /* 0x000000ffff827224 */ /* 0x000fc800078e009e */
[----:B------:R0:W-:Y:S01]  /*3850*/  @P2 STG.E.U16 desc[UR40][R128.64+0x2], R154 ;  /* 0x0000029a80002986 */ /* 0x0001e2000c101528 */
[----:B------:R-:W-:Y:S05]  /*3860*/  @!P4 BRA `(.L_x_40) ;  /* 0x000000000004c947 */ /* 0x000fea0003800000 */
[----:B------:R3:W5:Y:S02]  /*3870*/  LDG.E.LTC128B.U16 R138, desc[UR40][R8.64+0x10] ;  /* 0x00001028088a7981 */ /* 0x000764000c1e1520 */
.L_x_40:
[----:B------:R-:W-:Y:S05]  /*3880*/  BSYNC B1 ;  /* 0x0000000000017941 */ /* 0x000fea0003800000 */
.L_x_39:
[----:B-----5:R-:W-:Y:S01]  /*3890*/  HADD2.F32 R145, -RZ, R138.H0_H0 ;  /* 0x2000008aff917230 */ /* 0x020fe20000004100 */
[----:B------:R-:W-:Y:S01]  /*38a0*/  BSSY B1, `(.L_x_41) ;  /* 0x000000d000017945 */ /* 0x000fe20003800000 */
[----:B------:R-:W-:-:S04]  /*38b0*/  IMAD.WIDE.U32 R130, R144, 0x78, R130 ;  /* 0x0000007890827825 */ /* 0x000fc800078e0082 */
[----:B------:R-:W-:Y:S01]  /*38c0*/  FMUL R145, R145, R140 ;  /* 0x0000008c91917220 */ /* 0x000fe20000400000 */
[----:B------:R-:W-:Y:S01]  /*38d0*/  IMAD.IADD R159, R131, 0x1, R157 ;  /* 0x00000001839f7824 */ /* 0x000fe200078e029d */
[----:B0-----:R-:W-:Y:S02]  /*38e0*/  IADD3 R154, P2, P5, R150, R130, R146 ;  /* 0x00000082969a7210 */ /* 0x001fe40007d5e092 */
[----:B------:R-:W-:Y:S02]  /*38f0*/  FFMA R145, R132, R139, R145 ;  /* 0x0000008b84917223 */ /* 0x000fe40000000091 */
[----:B------:R-:W-:Y:S02]  /*3900*/  IADD3.X R156, R149, R159, R147, P2, P5 ;  /* 0x0000009f959c7210 */ /* 0x000fe400017ea493 */
[----:B------:R-:W-:Y:S02]  /*3910*/  ISETP.GT.AND P2, PT, R3, 0x9, PT ;  /* 0x000000090300780c */ /* 0x000fe40003f44270 */
[----:B------:R-:W-:-:S02]  /*3920*/  F2FP.F16.F32.PACK_AB R145, RZ, R145 ;  /* 0x00000091ff91723e */ /* 0x000fc400000000ff */
[----:B------:R-:W-:-:S03]  /*3930*/  ISETP.GT.AND P5, PT, R0, RZ, P2 ;  /* 0x000000ff0000720c */ /* 0x000fc600017a4270 */
[----:B------:R0:W-:Y:S10]  /*3940*/  @P4 STG.E.U16 desc[UR40][R6.64+0x10], R145 ;  /* 0x0000109106004986 */ /* 0x0001f4000c101528 */
[----:B------:R-:W-:Y:S05]  /*3950*/  @!P5 BRA `(.L_x_42) ;  /* 0x000000000004d947 */ /* 0x000fea0003800000 */
[----:B------:R4:W5:Y:S02]  /*3960*/  LDG.E.LTC128B.U16 R138, desc[UR40][R8.64+0x12] ;  /* 0x00001228088a7981 */ /* 0x000964000c1e1520 */
.L_x_42:
[----:B------:R-:W-:Y:S05]  /*3970*/  BSYNC B1 ;  /* 0x0000000000017941 */ /* 0x000fea0003800000 */
.L_x_41:
[----:B0----5:R-:W-:Y:S01]  /*3980*/  HADD2.F32 R145, -RZ, R138.H0_H0 ;  /* 0x2000008aff917230 */ /* 0x021fe20000004100 */
[----:B------:R-:W-:Y:S01]  /*3990*/  ISETP.GT.AND P4, PT, R0, 0x8, P1 ;  /* 0x000000080000780c */ /* 0x000fe20000f84270 */
[----:B------:R-:W-:Y:S03]  /*39a0*/  BSSY B1, `(.L_x_43) ;  /* 0x0000007000017945 */ /* 0x000fe60003800000 */
[----:B------:R-:W-:-:S04]  /*39b0*/  FMUL R132, R145, R140 ;  /* 0x0000008c91847220 */ /* 0x000fc80000400000 */
[----:B------:R-:W-:-:S05]  /*39c0*/  FFMA R132, R133, R139, R132 ;  /* 0x0000008b85847223 */ /* 0x000fca0000000084 */
[----:B------:R-:W-:-:S05]  /*39d0*/  F2FP.F16.F32.PACK_AB R132, RZ, R132 ;  /* 0x00000084ff84723e */ /* 0x000fca00000000ff */
[----:B------:R0:W-:Y:S01]  /*39e0*/  @P5 STG.E.U16 desc[UR40][R6.64+0x12], R132 ;  /* 0x0000128406005986 */ /* 0x0001e2000c101528 */
[----:B------:R-:W-:Y:S05]  /*39f0*/  @!P4 BRA `(.L_x_44) ;  /* 0x000000000004c947 */ /* 0x000fea0003800000 */
[----:B------:R0:W5:Y:S02]  /*3a00*/  LDG.E.LTC128B.U16 R138, desc[UR40][R14.64+0x10] ;  /* 0x000010280e8a7981 */ /* 0x000164000c1e1520 */
.L_x_44:
[----:B------:R-:W-:Y:S05]  /*3a10*/  BSYNC B1 ;  /* 0x0000000000017941 */ /* 0x000fea0003800000 */
.L_x_43:
[----:B-----5:R-:W-:Y:S01]  /*3a20*/  HADD2.F32 R133, -RZ, R138.H0_H0 ;  /* 0x2000008aff857230 */ /* 0x020fe20000004100 */
        /* <DEDUP_REMOVED lines=8> */
.L_x_46:
[----:B------:R-:W-:Y:S05]  /*3ab0*/  BSYNC B1 ;  /* 0x0000000000017941 */ /* 0x000fea0003800000 */
.L_x_45:
[----:B-----5:R-:W-:-:S05]  /*3ac0*/  HADD2.F32 R131, -RZ, R138.H0_H0 ;  /* 0x2000008aff837230 */ /* 0x020fca0000004100 */
[----:B0-----:R-:W-:Y:S01]  /*3ad0*/  FMUL R132, R131, R140 ;  /* 0x0000008c83847220 */ /* 0x001fe20000400000 */
[----:B------:R-:W-:-:S03]  /*3ae0*/  IADD3 R131, P4, R150, R130, RZ ;  /* 0x0000008296837210 */ /* 0x000fc60007f9e0ff */
[----:B------:R-:W-:Y:S02]  /*3af0*/  FFMA R132, R135, R139, R132 ;  /* 0x0000008b87847223 */ /* 0x000fe40000000084 */
[----:B------:R-:W-:Y:S01]  /*3b00*/  IMAD.X R148, R159, 0x1, R149, P4 ;  /* 0x000000019f947824 */ /* 0x000fe200020e0695 */
[C---:B------:R-:W-:Y:S02]  /*3b10*/  LEA R130, P4, R131.reuse, R12, 0x1 ;  /* 0x0000000c83827211 */ /* 0x040fe400078808ff */
[----:B------:R-:W-:Y:S02]  /*3b20*/  F2FP.F16.F32.PACK_AB R132, RZ, R132 ;  /* 0x00000084ff84723e */ /* 0x000fe400000000ff */
[----:B------:R-:W-:Y:S02]  /*3b30*/  LEA.HI.X R131, R131, R13, R148, 0x1, P4 ;  /* 0x0000000d83837211 */ /* 0x000fe400020f0c94 */
[----:B------:R-:W-:-:S05]  /*3b40*/  PRMT R133, R132, 0x7610, R133 ;  /* 0x0000761084857816 */ /* 0x000fca0000000085 */
[----:B------:R0:W-:Y:S01]  /*3b50*/  @P5 STG.E.U16 desc[UR40][R128.64+0x12], R133 ;  /* 0x0000128580005986 */ /* 0x0001e2000c101528 */
[----:B------:R-:W-:-:S13]  /*3b60*/  ISETP.GT.AND P5, PT, R0, 0x80, P0 ;  /* 0x000000800000780c */ /* 0x000fda00007a4270 */
[----:B------:R1:W2:Y:S01]  /*3b70*/  @P5 LDG.E.LTC128B.U16 R138, desc[UR40][R130.64] ;  /* 0x00000028828a5981 */ /* 0x0002a2000c1e1520 */
[----:B------:R-:W-:Y:S01]  /*3b80*/  IMAD.WIDE.U32 R148, R144, 0x78, R146 ;  /* 0x0000007890947825 */ /* 0x000fe200078e0092 */
[----:B------:R-:W-:Y:S03]  /*3b90*/  BSSY B1, `(.L_x_47) ;  /* 0x0000016000017945 */ /* 0x000fe60003800000 */
[----:B------:R-:W-:Y:S02]  /*3ba0*/  IMAD.IADD R151, R157, 0x1, R149 ;  /* 0x000000019d977824 */ /* 0x000fe400078e0295 */
[----:B------:R-:W-:Y:S02]  /*3bb0*/  IMAD.MOV.U32 R150, RZ, RZ, R148 ;  /* 0x000000ffff967224 */ /* 0x000fe400078e0094 */
[----:B------:R-:W-:Y:S02]  /*3bc0*/  IMAD R5, R5, 0xf0, RZ ;  /* 0x000000f005057824 */ /* 0x000fe400078e02ff */
[----:B0-----:R-:W-:-:S03]  /*3bd0*/  IMAD.WIDE.U32 R132, R142, R144, R150 ;  /* 0x000000908e847225 */ /* 0x001fc600078e0096 */
[----:B------:R-:W-:-:S04]  /*3be0*/  IADD3 R134, P4, R10, R132, RZ ;  /* 0x000000840a867210 */ /* 0x000fc80007f9e0ff */
[----:B------:R-:W-:-:S03]  /*3bf0*/  IADD3.X R135, R11, R141, R133, P4, !PT ;  /* 0x0000008d0b877210 */ /* 0x000fc600027fe485 */
[----:B------:R-:W-:-:S04]  /*3c00*/  IMAD.WIDE.U32 R134, R137, R20, R134 ;  /* 0x0000001489867225 */ /* 0x000fc800078e0086 */
[----:B-1----:R-:W-:Y:S01]  /*3c10*/  IMAD.IADD R131, R21, 0x1, R135 ;  /* 0x0000000115837824 */ /* 0x002fe200078e0287 */
[----:B------:R-:W-:-:S04]  /*3c20*/  LEA R130, P4, R134, R12, 0x1 ;  /* 0x0000000c86827211 */ /* 0x000fc800078808ff */
[----:B------:R-:W-:Y:S02]  /*3c30*/  LEA.HI.X R131, R134, R13, R131, 0x1, P4 ;  /* 0x0000000d86837211 */ /* 0x000fe400020f0c83 */
[----:B------:R-:W-:Y:S01]  /*3c40*/  ISETP.GT.AND P4, PT, R0, 0x80, P3 ;  /* 0x000000800000780c */ /* 0x000fe20001f84270 */
[----:B--2---:R-:W-:-:S05]  /*3c50*/  HADD2.F32 R133, -RZ, R138.H0_H0 ;  /* 0x2000008aff857230 */ /* 0x004fca0000004100 */
[----:B------:R-:W-:-:S04]  /*3c60*/  FMUL R133, R133, R140 ;  /* 0x0000008c85857220 */ /* 0x000fc80000400000 */
[----:B------:R-:W-:Y:S01]  /*3c70*/  FFMA R120, R120, R139, R133 ;  /* 0x0000008b78787223 */ /* 0x000fe20000000085 */
[----:B------:R-:W-:-:S04]  /*3c80*/  IMAD.WIDE.U32 R132, R4, 0xf0, R128 ;  /* 0x000000f004847825 */ /* 0x000fc800078e0080 */
[----:B------:R-:W-:Y:S01]  /*3c90*/  F2FP.F16.F32.PACK_AB R120, RZ, R120 ;  /* 0x00000078ff78723e */ /* 0x000fe200000000ff */
[----:B------:R-:W-:Y:S02]  /*3ca0*/  IMAD.IADD R135, R133, 0x1, R5 ;  /* 0x0000000185877824 */ /* 0x000fe400078e0205 */
[----:B------:R-:W-:-:S05]  /*3cb0*/  @P5 IMAD.MOV.U32 R134, RZ, RZ, R132 ;  /* 0x000000ffff865224 */ /* 0x000fca00078e0084 */
[----:B------:R0:W-:Y:S01]  /*3cc0*/  @P5 STG.E.U16 desc[UR40][R134.64], R120 ;  /* 0x0000007886005986 */ /* 0x0001e2000c101528 */
[----:B------:R-:W-:Y:S05]  /*3cd0*/  @!P4 BRA `(.L_x_48) ;  /* 0x000000000004c947 */ /* 0x000fea0003800000 */
[----:B------:R1:W5:Y:S02]  /*3ce0*/  LDG.E.LTC128B.U16 R138, desc[UR40][R130.64+0x2] ;  /* 0x00000228828a7981 */ /* 0x000364000c1e1520 */
.L_x_48:
[----:B------:R-:W-:Y:S05]  /*3cf0*/  BSYNC B1 ;  /* 0x0000000000017941 */ /* 0x000fea0003800000 */
.L_x_47:
[----:B-----5:R-:W-:Y:S01]  /*3d00*/  HADD2.F32 R143, -RZ, R138.H0_H0 ;  /* 0x2000008aff8f7230 */ /* 0x020fe20000004100 */
[----:B------:R-:W-:Y:S01]  /*3d10*/  IADD3 R148, P5, R146, R148, RZ ;  /* 0x0000009492947210 */ /* 0x000fe20007fbe0ff */
[----:B------:R-:W-:Y:S01]  /*3d20*/  @P4 IMAD.MOV.U32 R146, RZ, RZ, R132 ;  /* 0x000000ffff924224 */ /* 0x000fe200078e0084 */
[----:B------:R-:W-:Y:S01]  /*3d30*/  ISETP.GT.AND P0, PT, R0, 0x88, P0 ;  /* 0x000000880000780c */ /* 0x000fe20000704270 */
[----:B------:R-:W-:Y:S01]  /*3d40*/  BSSY B1, `(.L_x_49) ;  /* 0x000000e000017945 */ /* 0x000fe20003800000 */
[----:B0-----:R-:W-:Y:S01]  /*3d50*/  FMUL R120, R143, R140 ;  /* 0x0000008c8f787220 */ /* 0x001fe20000400000 */
[----:B------:R-:W-:Y:S02]  /*3d60*/  IMAD.X R149, R151, 0x1, R147, P5 ;  /* 0x0000000197957824 */ /* 0x000fe400028e0693 */
[----:B------:R-:W-:Y:S02]  /*3d70*/  @P4 IMAD.MOV.U32 R147, RZ, RZ, R135 ;  /* 0x000000ffff934224 */ /* 0x000fe400078e0087 */
[----:B------:R-:W-:Y:S01]  /*3d80*/  FFMA R120, R121, R139, R120 ;  /* 0x0000008b79787223 */ /* 0x000fe20000000078 */
[----:B------:R-:W-:-:S04]  /*3d90*/  IMAD.WIDE.U32 R142, R142, R144, R148 ;  /* 0x000000908e8e7225 */ /* 0x000fc800078e0094 */
[----:B------:R-:W-:Y:S02]  /*3da0*/  F2FP.F16.F32.PACK_AB R120, RZ, R120 ;  /* 0x00000078ff78723e */ /* 0x000fe400000000ff */
[----:B------:R-:W-:Y:S02]  /*3db0*/  IADD3 R144, P5, R10, R142, RZ ;  /* 0x0000008e0a907210 */ /* 0x000fe40007fbe0ff */
[----:B------:R-:W-:-:S05]  /*3dc0*/  PRMT R121, R120, 0x7610, R121 ;  /* 0x0000761078797816 */ /* 0x000fca0000000079 */
[----:B------:R0:W-:Y:S01]  /*3dd0*/  @P4 STG.E.U16 desc[UR40][R146.64+0x2], R121 ;  /* 0x0000027992004986 */ /* 0x0001e2000c101528 */
[----:B------:R-:W-:-:S04]  /*3de0*/  LEA R120, P4, R154, R12, 0x1 ;  /* 0x0000000c9a787211 */ /* 0x000fc800078808ff */
[----:B0-----:R-:W-:Y:S01]  /*3df0*/  LEA.HI.X R121, R154, R13, R156, 0x1, P4 ;  /* 0x0000000d9a797211 */ /* 0x001fe200020f0c9c */
[----:B------:R-:W-:Y:S08]  /*3e00*/  @!P0 BRA `(.L_x_50) ;  /* 0x0000000000048947 */ /* 0x000ff00003800000 */
[----:B------:R0:W5:Y:S02]  /*3e10*/  LDG.E.LTC128B.U16 R138, desc[UR40][R120.64] ;  /* 0x00000028788a7981 */ /* 0x000164000c1e1520 */
.L_x_50:
[----:B------:R-:W-:Y:S05]  /*3e20*/  BSYNC B1 ;  /* 0x0000000000017941 */ /* 0x000fea0003800000 */
.L_x_49:
[----:B0----5:R-:W-:Y:S01]  /*3e30*/  HADD2.F32 R121, -RZ, R138.H0_H0 ;  /* 0x2000008aff797230 */ /* 0x021fe20000004100 */
[----:B------:R-:W-:Y:S01]  /*3e40*/  IADD3.X R145, R11, R141, R143, P5, !PT ;  /* 0x0000008d0b917210 */ /* 0x000fe20002ffe48f */
[----:B------:R-:W-:Y:S01]  /*3e50*/  BSSY B1, `(.L_x_51) ;  /* 0x000000e000017945 */ /* 0x000fe20003800000 */
[----:B------:R-:W-:Y:S02]  /*3e60*/  IADD3 R10, P4, R153, R132, RZ ;  /* 0x00000084990a7210 */ /* 0x000fe40007f9e0ff */
[----:B------:R-:W-:Y:S01]  /*3e70*/  FMUL R11, R121, R140 ;  /* 0x0000008c790b7220 */ /* 0x000fe20000400000 */
[----:B------:R-:W-:Y:S01]  /*3e80*/  IMAD.WIDE.U32 R120, R137, R20, R144 ;  /* 0x0000001489787225 */ /* 0x000fe200078e0090 */
[----:B------:R-:W-:-:S03]  /*3e90*/  ISETP.GT.AND P3, PT, R0, 0x88, P3 ;  /* 0x000000880000780c */ /* 0x000fc60001f64270 */
[----:B------:R-:W-:Y:S01]  /*3ea0*/  FFMA R11, R122, R139, R11 ;  /* 0x0000008b7a0b7223 */ /* 0x000fe2000000000b */
[----:B------:R-:W-:Y:S01]  /*3eb0*/  IMAD.IADD R21, R21, 0x1, R121 ;  /* 0x0000000115157824 */ /* 0x000fe200078e0279 */
[----:B------:R-:W-:-:S03]  /*3ec0*/  LEA R12, P5, R120, R12, 0x1 ;  /* 0x0000000c780c7211 */ /* 0x000fc600078a08ff */
[----:B------:R-:W-:Y:S01]  /*3ed0*/  F2FP.F16.F32.PACK_AB R20, RZ, R11 ;  /* 0x0000000bff14723e */ /* 0x000fe200000000ff */
[----:B------:R-:W-:Y:S01]  /*3ee0*/  IMAD.X R11, R135, 0x1, R155, P4 ;  /* 0x00000001870b7824 */ /* 0x000fe200020e069b */
[----:B------:R-:W-:-:S04]  /*3ef0*/  LEA.HI.X R13, R120, R13, R21, 0x1, P5 ;  /* 0x0000000d780d7211 */ /* 0x000fc800028f0c15 */
[----:B------:R0:W-:Y:S01]  /*3f00*/  @P0 STG.E.U16 desc[UR40][R10.64], R20 ;  /* 0x000000140a000986 */ /* 0x0001e2000c101528 */
[----:B------:R-:W-:Y:S05]  /*3f10*/  @!P3 BRA `(.L_x_52) ;  /* 0x000000000004b947 */ /* 0x000fea0003800000 */
[----:B------:R2:W5:Y:S02]  /*3f20*/  LDG.E.LTC128B.U16 R138, desc[UR40][R12.64+0x2] ;  /* 0x000002280c8a7981 */ /* 0x000564000c1e1520 */
.L_x_52:
[----:B------:R-:W-:Y:S05]  /*3f30*/  BSYNC B1 ;  /* 0x0000000000017941 */ /* 0x000fea0003800000 */
.L_x_51:
[----:B-----5:R-:W-:Y:S01]  /*3f40*/  HADD2.F32 R21, -RZ, R138.H0_H0 ;  /* 0x2000008aff157230 */ /* 0x020fe20000004100 */
[----:B------:R-:W-:Y:S01]  /*3f50*/  ISETP.GT.AND P0, PT, R0, 0x80, P1 ;  /* 0x000000800000780c */ /* 0x000fe20000f04270 */
[----:B------:R-:W-:Y:S03]  /*3f60*/  BSSY B1, `(.L_x_53) ;  /* 0x0000007000017945 */ /* 0x000fe60003800000 */
[----:B0-----:R-:W-:-:S04]  /*3f70*/  FMUL R20, R21, R140 ;  /* 0x0000008c15147220 */ /* 0x001fc80000400000 */
[----:B------:R-:W-:-:S05]  /*3f80*/  FFMA R20, R123, R139, R20 ;  /* 0x0000008b7b147223 */ /* 0x000fca0000000014 */
[----:B------:R-:W-:-:S05]  /*3f90*/  F2FP.F16.F32.PACK_AB R20, RZ, R20 ;  /* 0x00000014ff14723e */ /* 0x000fca00000000ff */
[----:B------:R0:W-:Y:S01]  /*3fa0*/  @P3 STG.E.U16 desc[UR40][R10.64+0x2], R20 ;  /* 0x000002140a003986 */ /* 0x0001e2000c101528 */
[----:B------:R-:W-:Y:S05]  /*3fb0*/  @!P0 BRA `(.L_x_54) ;  /* 0x0000000000048947 */ /* 0x000fea0003800000 */
[----:B------:R0:W5:Y:S02]  /*3fc0*/  LDG.E.LTC128B.U16 R138, desc[UR40][R130.64+0x10] ;  /* 0x00001028828a7981 */ /* 0x000164000c1e1520 */
.L_x_54:
[----:B------:R-:W-:Y:S05]  /*3fd0*/  BSYNC B1 ;  /* 0x0000000000017941 */ /* 0x000fea0003800000 */
.L_x_53:
[----:B-----5:R-:W-:Y:S01]  /*3fe0*/  HADD2.F32 R21, -RZ, R138.H0_H0 ;  /* 0x2000008aff157230 */ /* 0x020fe20000004100 */
[----:B------:R-:W-:Y:S01]  /*3ff0*/  ISETP.GT.AND P3, PT, R0, 0x80, P2 ;  /* 0x000000800000780c */ /* 0x000fe20001764270 */
[----:B0-----:R-:W-:Y:S01]  /*4000*/  @P0 IMAD.MOV.U32 R20, RZ, RZ, R132 ;  /* 0x000000ffff140224 */ /* 0x001fe200078e0084 */
[----:B------:R-:W-:Y:S02]  /*4010*/  BSSY B1, `(.L_x_55) ;  /* 0x0000009000017945 */ /* 0x000fe40003800000 */
[----:B------:R-:W-:-:S04]  /*4020*/  FMUL R21, R21, R140 ;  /* 0x0000008c15157220 */ /* 0x000fc80000400000 */
[----:B------:R-:W-:-:S05]  /*4030*/  FFMA R21, R124, R139, R21 ;  /* 0x0000008b7c157223 */ /* 0x000fca0000000015 */
[----:B------:R-:W-:-:S04]  /*4040*/  F2FP.F16.F32.PACK_AB R21, RZ, R21 ;  /* 0x00000015ff15723e */ /* 0x000fc800000000ff */
[----:B------:R-:W-:Y:S01]  /*4050*/  PRMT R120, R21, 0x7610, R120 ;  /* 0x0000761015787816 */ /* 0x000fe20000000078 */
[----:B------:R-:W-:-:S05]  /*4060*/  @P0 IMAD.MOV.U32 R21, RZ, RZ, R135 ;  /* 0x000000ffff150224 */ /* 0x000fca00078e0087 */
[----:B------:R0:W-:Y:S01]  /*4070*/  @P0 STG.E.U16 desc[UR40][R20.64+0x10], R120 ;  /* 0x0000107814000986 */ /* 0x0001e2000c101528 */
[----:B------:R-:W-:Y:S05]  /*4080*/  @!P3 BRA `(.L_x_56) ;  /* 0x000000000004b947 */ /* 0x000fea0003800000 */
[----:B------:R0:W5:Y:S02]  /*4090*/  LDG.E.LTC128B.U16 R138, desc[UR40][R130.64+0x12] ;  /* 0x00001228828a7981 */ /* 0x000164000c1e1520 */
.L_x_56:
[----:B------:R-:W-:Y:S05]  /*40a0*/  BSYNC B1 ;  /* 0x0000000000017941 */ /* 0x000fea0003800000 */
.L_x_55:
[----:B0----5:R-:W-:Y:S01]  /*40b0*/  HADD2.F32 R21, -RZ, R138.H0_H0 ;  /* 0x2000008aff157230 */ /* 0x021fe20000004100 */
[----:B------:R-:W-:Y:S01]  /*40c0*/  ISETP.GT.AND P1, PT, R0, 0x88, P1 ;  /* 0x000000880000780c */ /* 0x000fe20000f24270 */
[----:B------:R-:W-:Y:S01]  /*40d0*/  @P3 IMAD.MOV.U32 R133, RZ, RZ, R135 ;  /* 0x000000ffff853224 */ /* 0x000fe200078e0087 */
[----:B------:R-:W-:Y:S02]  /*40e0*/  BSSY B1, `(.L_x_57) ;  /* 0x0000007000017945 */ /* 0x000fe40003800000 */
[----:B------:R-:W-:-:S04]  /*40f0*/  FMUL R20, R21, R140 ;  /* 0x0000008c15147220 */ /* 0x000fc80000400000 */
[----:B------:R-:W-:-:S05]  /*4100*/  FFMA R20, R125, R139, R20 ;  /* 0x0000008b7d147223 */ /* 0x000fca0000000014 */
[----:B------:R-:W-:-:S05]  /*4110*/  F2FP.F16.F32.PACK_AB R20, RZ, R20 ;  /* 0x00000014ff14723e */ /* 0x000fca00000000ff */
[----:B------:R0:W-:Y:S01]  /*4120*/  @P3 STG.E.U16 desc[UR40][R132.64+0x12], R20 ;  /* 0x0000121484003986 */ /* 0x0001e2000c101528 */
[----:B------:R-:W-:Y:S05]  /*4130*/  @!P1 BRA `(.L_x_58) ;  /* 0x0000000000049947 */ /* 0x000fea0003800000 */
[----:B------:R0:W5:Y:S02]  /*4140*/  LDG.E.LTC128B.U16 R138, desc[UR40][R12.64+0x10] ;  /* 0x000010280c8a7981 */ /* 0x000164000c1e1520 */
.L_x_58:
[----:B------:R-:W-:Y:S05]  /*4150*/  BSYNC B1 ;  /* 0x0000000000017941 */ /* 0x000fea0003800000 */
.L_x_57:
        /* <DEDUP_REMOVED lines=9> */
.L_x_60:
[----:B------:R-:W-:Y:S05]  /*41f0*/  BSYNC B1 ;  /* 0x0000000000017941 */ /* 0x000fea0003800000 */
.L_x_59:
[----:B0----5:R-:W-:Y:S01]  /*4200*/  HADD2.F32 R21, -RZ, R138.H0_H0 ;  /* 0x2000008aff157230 */ /* 0x021fe20000004100 */
[----:B------:R-:W-:Y:S01]  /*4210*/  ISETP.GT.AND P3, PT, R3, 0x10, PT ;  /* 0x000000100300780c */ /* 0x000fe20003f64270 */
[----:B------:R-:W-:Y:S03]  /*4220*/  BSSY B1, `(.L_x_61) ;  /* 0x0000008000017945 */ /* 0x000fe60003800000 */
[----:B------:R-:W-:Y:S01]  /*4230*/  FMUL R20, R21, R140 ;  /* 0x0000008c15147220 */ /* 0x000fe20000400000 */
[----:B------:R-:W-:-:S03]  /*4240*/  ISETP.GT.AND P0, PT, R0, RZ, P3 ;  /* 0x000000ff0000720c */ /* 0x000fc60001f04270 */
[----:B------:R-:W-:-:S05]  /*4250*/  FFMA R20, R127, R139, R20 ;  /* 0x0000008b7f147223 */ /* 0x000fca0000000014 */
[----:B------:R-:W-:-:S05]  /*4260*/  F2FP.F16.F32.PACK_AB R20, RZ, R20 ;  /* 0x00000014ff14723e */ /* 0x000fca00000000ff */
[----:B------:R0:W-:Y:S01]  /*4270*/  @P2 STG.E.U16 desc[UR40][R10.64+0x12], R20 ;  /* 0x000012140a002986 */ /* 0x0001e2000c101528 */
[----:B------:R-:W-:Y:S05]  /*4280*/  @!P0 BRA `(.L_x_62) ;  /* 0x0000000000048947 */ /* 0x000fea0003800000 */
[----:B------:R0:W5:Y:S02]  /*4290*/  LDG.E.LTC128B.U16 R138, desc[UR40][R8.64+0x20] ;  /* 0x00002028088a7981 */ /* 0x000164000c1e1520 */
.L_x_62:
[----:B------:R-:W-:Y:S05]  /*42a0*/  BSYNC B1 ;  /* 0x0000000000017941 */ /* 0x000fea0003800000 */
.L_x_61:
        /* <DEDUP_REMOVED lines=10> */
.L_x_64:
[----:B------:R-:W-:Y:S05]  /*4350*/  BSYNC B1 ;  /* 0x0000000000017941 */ /* 0x000fea0003800000 */
.L_x_63:
        /* <DEDUP_REMOVED lines=9> */
.L_x_66:
[----:B------:R-:W-:Y:S05]  /*43f0*/  BSYNC B1 ;  /* 0x0000000000017941 */ /* 0x000fea0003800000 */
.L_x_65:
        /* <DEDUP_REMOVED lines=9> */
.L_x_68:
[----:B------:R-:W-:Y:S05]  /*4490*/  BSYNC B1 ;  /* 0x0000000000017941 */ /* 0x000fea0003800000 */
.L_x_67:
        /* <DEDUP_REMOVED lines=10> */
.L_x_70:
[----:B------:R-:W-:Y:S05]  /*4540*/  BSYNC B1 ;  /* 0x0000000000017941 */ /* 0x000fea0003800000 */
.L_x_69:
[----:B-----5:R-:W-:Y:S01]  /*4550*/  HADD2.F32 R11, -RZ, R138.H0_H0 ;  /* 0x2000008aff0b7230 */ /* 0x020fe20000004100 */
        /* <DEDUP_REMOVED lines=9> */
.L_x_72:
[----:B------:R-:W-:Y:S05]  /*45f0*/  BSYNC B1 ;  /* 0x0000000000017941 */ /* 0x000fea0003800000 */
.L_x_71:
        /* <DEDUP_REMOVED lines=9> */
.L_x_74:
[----:B------:R-:W-:Y:S05]  /*4690*/  BSYNC B1 ;  /* 0x0000000000017941 */ /* 0x000fea0003800000 */
.L_x_73:
        /* <DEDUP_REMOVED lines=9> */
.L_x_76:
[----:B------:R-:W-:Y:S05]  /*4730*/  BSYNC B1 ;  /* 0x0000000000017941 */ /* 0x000fea0003800000 */
.L_x_75:
        /* <DEDUP_REMOVED lines=9> */
.L_x_78:
[----:B------:R-:W-:Y:S05]  /*47d0*/  BSYNC B1 ;  /* 0x0000000000017941 */ /* 0x000fea0003800000 */
.L_x_77:
[----:B-----5:R-:W-:Y:S01]  /*47e0*/  HADD2.F32 R11, -RZ, R138.H0_H0 ;  /* 0x2000008aff0b7230 */ /* 0x020fe20000004100 */
[----:B------:R-:W-:Y:S01]  /*47f0*/  ISETP.GT.AND P4, PT, R0, 0x80, P2 ;  /* 0x000000800000780c */ /* 0x000fe20001784270 */
[----:B------:R-:W-:Y:S03]  /*4800*/  BSSY B1, `(.L_x_79) ;  /* 0x000000a000017945 */ /* 0x000fe60003800000 */
[----:B------:R-:W-:-:S04]  /*4810*/  FMUL R11, R11, R140 ;  /* 0x0000008c0b0b7220 */ /* 0x000fc80000400000 */
[----:B------:R-:W-:Y:S01]  /*4820*/  FFMA R104, R104, R139, R11 ;  /* 0x0000008b68687223 */ /* 0x000fe2000000000b */
[----:B0-----:R-:W-:-:S04]  /*4830*/  IMAD.WIDE.U32 R10, R4, 0xf0, R128 ;  /* 0x000000f0040a7825 */ /* 0x001fc800078e0080 */
[----:B------:R-:W-:Y:S01]  /*4840*/  F2FP.F16.F32.PACK_AB R104, RZ, R104 ;  /* 0x00000068ff68723e */ /* 0x000fe200000000ff */
[----:B------:R-:W-:Y:S02]  /*4850*/  IMAD.IADD R5, R5, 0x1, R11 ;  /* 0x0000000105057824 */ /* 0x000fe400078e020b */
[----:B------:R-:W-:-:S05]  /*4860*/  IMAD.MOV.U32 R4, RZ, RZ, R10 ;  /* 0x000000ffff047224 */ /* 0x000fca00078e000a */
[----:B------:R0:W-:Y:S01]  /*4870*/  @P5 STG.E.U16 desc[UR40][R4.64+0x20], R104 ;  /* 0x0000206804005986 */ /* 0x0001e2000c101528 */
[----:B------:R-:W-:Y:S05]  /*4880*/  @!P4 BRA `(.L_x_80) ;  /* 0x000000000004c947 */ /* 0x000fea0003800000 */
[----:B------:R0:W5:Y:S02]  /*4890*/  LDG.E.LTC128B.U16 R138, desc[UR40][R130.64+0x22] ;  /* 0x00002228828a7981 */ /* 0x000164000c1e1520 */
.L_x_80:
[----:B------:R-:W-:Y:S05]  /*48a0*/  BSYNC B1 ;  /* 0x0000000000017941 */ /* 0x000fea0003800000 */
.L_x_79:
        /* <DEDUP_REMOVED lines=9> */
.L_x_82:
[----:B------:R-:W-:Y:S05]  /*4940*/  BSYNC B1 ;  /* 0x0000000000017941 */ /* 0x000fea0003800000 */
.L_x_81:
[----:B-----5:R-:W-:Y:S01]  /*4950*/  HADD2.F32 R11, -RZ, R138.H0_H0 ;  /* 0x2000008aff0b7230 */ /* 0x020fe20000004100 */
[----:B------:R-:W-:Y:S01]  /*4960*/  IADD3 R10, P4, R153, R10, RZ ;  /* 0x0000000a990a7210 */ /* 0x000fe20007f9e0ff */
[----:B------:R-:W-:Y:S01]  /*4970*/  BSSY B1, `(.L_x_83) ;  /* 0x0000009000017945 */ /* 0x000fe20003800000 */
[----:B------:R-:W-:Y:S02]  /*4980*/  ISETP.GT.AND P2, PT, R0, 0x88, P2 ;  /* 0x000000880000780c */ /* 0x000fe40001744270 */
[----:B------:R-:W-:-:S04]  /*4990*/  FMUL R11, R11, R140 ;  /* 0x0000008c0b0b7220 */ /* 0x000fc80000400000 */
[----:B------:R-:W-:-:S05]  /*49a0*/  FFMA R11, R106, R139, R11 ;  /* 0x0000008b6a0b7223 */ /* 0x000fca000000000b */
[----:B0-----:R-:W-:Y:S01]  /*49b0*/  F2FP.F16.F32.PACK_AB R20, RZ, R11 ;  /* 0x0000000bff14723e */ /* 0x001fe200000000ff */
[----:B------:R-:W-:-:S05]  /*49c0*/  IMAD.X R11, R155, 0x1, R5, P4 ;  /* 0x000000019b0b7824 */ /* 0x000fca00020e0605 */
[----:B------:R0:W-:Y:S01]  /*49d0*/  @P3 STG.E.U16 desc[UR40][R10.64+0x20], R20 ;  /* 0x000020140a003986 */ /* 0x0001e2000c101528 */
[----:B------:R-:W-:Y:S05]  /*49e0*/  @!P2 BRA `(.L_x_84) ;  /* 0x000000000004a947 */ /* 0x000fea0003800000 */
[----:B------:R0:W5:Y:S02]  /*49f0*/  LDG.E.LTC128B.U16 R138, desc[UR40][R12.64+0x22] ;  /* 0x000022280c8a7981 */ /* 0x000164000c1e1520 */
.L_x_84:
[----:B------:R-:W-:Y:S05]  /*4a00*/  BSYNC B1 ;  /* 0x0000000000017941 */ /* 0x000fea0003800000 */
.L_x_83:
        /* <DEDUP_REMOVED lines=9> */
.L_x_86:
[----:B------:R-:W-:Y:S05]  /*4aa0*/  BSYNC B1 ;  /* 0x0000000000017941 */ /* 0x000fea0003800000 */
.L_x_85:
        /* <DEDUP_REMOVED lines=9> */
.L_x_88:
[----:B------:R-:W-:Y:S05]  /*4b40*/  BSYNC B1 ;  /* 0x0000000000017941 */ /* 0x000fea0003800000 */
.L_x_87:
        /* <DEDUP_REMOVED lines=9> */
.L_x_90:
[----:B------:R-:W-:Y:S05]  /*4be0*/  BSYNC B1 ;  /* 0x0000000000017941 */ /* 0x000fea0003800000 */
.L_x_89:
        /* <DEDUP_REMOVED lines=9> */
.L_x_92:
[----:B------:R-:W-:Y:S05]  /*4c80*/  BSYNC B1 ;  /* 0x0000000000017941 */ /* 0x000fea0003800000 */
.L_x_91:
        /* <DEDUP_REMOVED lines=10> */
.L_x_94:
[----:B------:R-:W-:Y:S05]  /*4d30*/  BSYNC B1 ;  /* 0x0000000000017941 */ /* 0x000fea0003800000 */
.L_x_93:
        /* <DEDUP_REMOVED lines=10> */
.L_x_96:
[----:B------:R-:W-:Y:S05]  /*4de0*/  BSYNC B1 ;  /* 0x0000000000017941 */ /* 0x000fea0003800000 */
.L_x_95:
        /* <DEDUP_REMOVED lines=9> */
.L_x_98:
[----:B------:R-:W-:Y:S05]  /*4e80*/  BSYNC B1 ;  /* 0x0000000000017941 */ /* 0x000fea0003800000 */
.L_x_97:
        /* <DEDUP_REMOVED lines=9> */
.L_x_100:
[----:B------:R-:W-:Y:S05]  /*4f20*/  BSYNC B1 ;  /* 0x0000000000017941 */ /* 0x000fea0003800000 */
.L_x_99:
        /* <DEDUP_REMOVED lines=10> */
.L_x_102:
[----:B------:R-:W-:Y:S05]  /*4fd0*/  BSYNC B1 ;  /* 0x0000000000017941 */ /* 0x000fea0003800000 */
.L_x_101:
        /* <DEDUP_REMOVED lines=10> */
.L_x_104:
[----:B------:R-:W-:Y:S05]  /*5080*/  BSYNC B1 ;  /* 0x0000000000017941 */ /* 0x000fea0003800000 */
.L_x_103:
        /* <DEDUP_REMOVED lines=9> */
.L_x_106:
[----:B------:R-:W-:Y:S05]  /*5120*/  BSYNC B1 ;  /* 0x0000000000017941 */ /* 0x000fea0003800000 */
.L_x_105:
        /* <DEDUP_REMOVED lines=9> */
.L_x_108:
[----:B------:R-:W-:Y:S05]  /*51c0*/  BSYNC B1 ;  /* 0x0000000000017941 */ /* 0x000fea0003800000 */
.L_x_107:
        /* <DEDUP_REMOVED lines=9> */
.L_x_110:
[----:B------:R-:W-:Y:S05]  /*5260*/  BSYNC B1 ;  /* 0x0000000000017941 */ /* 0x000fea0003800000 */
.L_x_109:
        /* <DEDUP_REMOVED lines=9> */
.L_x_112:
[----:B------:R-:W-:Y:S05]  /*5300*/  BSYNC B1 ;  /* 0x0000000000017941 */ /* 0x000fea0003800000 */
.L_x_111:
        /* <DEDUP_REMOVED lines=9> */
.L_x_114:
[----:B------:R-:W-:Y:S05]  /*53a0*/  BSYNC B1 ;  /* 0x0000000000017941 */ /* 0x000fea0003800000 */
.L_x_113:
        /* <DEDUP_REMOVED lines=9> */
.L_x_116:
[----:B------:R-:W-:Y:S05]  /*5440*/  BSYNC B1 ;  /* 0x0000000000017941 */ /* 0x000fea0003800000 */
.L_x_115:
        /* <DEDUP_REMOVED lines=9> */
.L_x_118:
[----:B------:R-:W-:Y:S05]  /*54e0*/  BSYNC B1 ;  /* 0x0000000000017941 */ /* 0x000fea0003800000 */
.L_x_117:
        /* <DEDUP_REMOVED lines=9> */
.L_x_120:
[----:B------:R-:W-:Y:S05]  /*5580*/  BSYNC B1 ;  /* 0x0000000000017941 */ /* 0x000fea0003800000 */
.L_x_119:
        /* <DEDUP_REMOVED lines=9> */
.L_x_122:
[----:B------:R-:W-:Y:S05]  /*5620*/  BSYNC B1 ;  /* 0x0000000000017941 */ /* 0x000fea0003800000 */
.L_x_121:
        /* <DEDUP_REMOVED lines=9> */
.L_x_124:
[----:B------:R-:W-:Y:S05]  /*56c0*/  BSYNC B1 ;  /* 0x0000000000017941 */ /* 0x000fea0003800000 */
.L_x_123:
        /* <DEDUP_REMOVED lines=10> */
.L_x_126:
[----:B------:R-:W-:Y:S05]  /*5770*/  BSYNC B1 ;  /* 0x0000000000017941 */ /* 0x000fea0003800000 */
.L_x_125:
        /* <DEDUP_REMOVED lines=10> */
.L_x_128:
[----:B------:R-:W-:Y:S05]  /*5820*/  BSYNC B1 ;  /* 0x0000000000017941 */ /* 0x000fea0003800000 */
.L_x_127:
        /* <DEDUP_REMOVED lines=9> */
.L_x_130:
[----:B------:R-:W-:Y:S05]  /*58c0*/  BSYNC B1 ;  /* 0x0000000000017941 */ /* 0x000fea0003800000 */
.L_x_129:
        /* <DEDUP_REMOVED lines=9> */
.L_x_132:
[----:B------:R-:W-:Y:S05]  /*5960*/  BSYNC B1 ;  /* 0x0000000000017941 */ /* 0x000fea0003800000 */
.L_x_131:
        /* <DEDUP_REMOVED lines=10> */
.L_x_134:
[----:B------:R-:W-:Y:S05]  /*5a10*/  BSYNC B1 ;  /* 0x0000000000017941 */ /* 0x000fea0003800000 */
.L_x_133:
        /* <DEDUP_REMOVED lines=10> */
.L_x_136:
[----:B------:R-:W-:Y:S05]  /*5ac0*/  BSYNC B1 ;  /* 0x0000000000017941 */ /* 0x000fea0003800000 */
.L_x_135:
        /* <DEDUP_REMOVED lines=9> */
.L_x_138:
[----:B------:R-:W-:Y:S05]  /*5b60*/  BSYNC B1 ;  /* 0x0000000000017941 */ /* 0x000fea0003800000 */
.L_x_137:
        /* <DEDUP_REMOVED lines=9> */
.L_x_140:
[----:B------:R-:W-:Y:S05]  /*5c00*/  BSYNC B1 ;  /* 0x0000000000017941 */ /* 0x000fea0003800000 */
.L_x_139:
        /* <DEDUP_REMOVED lines=9> */
.L_x_142:
[----:B------:R-:W-:Y:S05]  /*5ca0*/  BSYNC B1 ;  /* 0x0000000000017941 */ /* 0x000fea0003800000 */
.L_x_141:
        /* <DEDUP_REMOVED lines=9> */
.L_x_144:
[----:B------:R-:W-:Y:S05]  /*5d40*/  BSYNC B1 ;  /* 0x0000000000017941 */ /* 0x000fea0003800000 */
.L_x_143:
        /* <DEDUP_REMOVED lines=9> */
.L_x_146:
[----:B------:R-:W-:Y:S05]  /*5de0*/  BSYNC B1 ;  /* 0x0000000000017941 */ /* 0x000fea0003800000 */
.L_x_145:
        /* <DEDUP_REMOVED lines=9> */
.L_x_148:
[----:B------:R-:W-:Y:S05]  /*5e80*/  BSYNC B1 ;  /* 0x0000000000017941 */ /* 0x000fea0003800000 */
.L_x_147:
        /* <DEDUP_REMOVED lines=9> */
.L_x_150:
[----:B------:R-:W-:Y:S05]  /*5f20*/  BSYNC B1 ;  /* 0x0000000000017941 */ /* 0x000fea0003800000 */
.L_x_149:
        /* <DEDUP_REMOVED lines=9> */
.L_x_152:
[----:B------:R-:W-:Y:S05]  /*5fc0*/  BSYNC B1 ;  /* 0x0000000000017941 */ /* 0x000fea0003800000 */
.L_x_151:
        /* <DEDUP_REMOVED lines=9> */
.L_x_154:
[----:B------:R-:W-:Y:S05]  /*6060*/  BSYNC B1 ;  /* 0x0000000000017941 */ /* 0x000fea0003800000 */
.L_x_153:
        /* <DEDUP_REMOVED lines=9> */
.L_x_156:
[----:B------:R-:W-:Y:S05]  /*6100*/  BSYNC B1 ;  /* 0x0000000000017941 */ /* 0x000fea0003800000 */
.L_x_155:
        /* <DEDUP_REMOVED lines=10> */
.L_x_158:
[----:B------:R-:W-:Y:S05]  /*61b0*/  BSYNC B1 ;  /* 0x0000000000017941 */ /* 0x000fea0003800000 */
.L_x_157:
        /* <DEDUP_REMOVED lines=10> */
.L_x_160:
[----:B------:R-:W-:Y:S05]  /*6260*/  BSYNC B1 ;  /* 0x0000000000017941 */ /* 0x000fea0003800000 */
.L_x_159:
        /* <DEDUP_REMOVED lines=9> */
.L_x_162:
[----:B------:R-:W-:Y:S05]  /*6300*/  BSYNC B1 ;  /* 0x0000000000017941 */ /* 0x000fea0003800000 */
.L_x_161:
        /* <DEDUP_REMOVED lines=9> */
.L_x_164:
[----:B------:R-:W-:Y:S05]  /*63a0*/  BSYNC B1 ;  /* 0x0000000000017941 */ /* 0x000fea0003800000 */
.L_x_163:
        /* <DEDUP_REMOVED lines=10> */
.L_x_166:
[----:B------:R-:W-:Y:S05]  /*6450*/  BSYNC B1 ;  /* 0x0000000000017941 */ /* 0x000fea0003800000 */
.L_x_165:
        /* <DEDUP_REMOVED lines=10> */
.L_x_168:
[----:B------:R-:W-:Y:S05]  /*6500*/  BSYNC B1 ;  /* 0x0000000000017941 */ /* 0x000fea0003800000 */
.L_x_167:
        /* <DEDUP_REMOVED lines=9> */
.L_x_170:
[----:B------:R-:W-:Y:S05]  /*65a0*/  BSYNC B1 ;  /* 0x0000000000017941 */ /* 0x000fea0003800000 */
.L_x_169:
        /* <DEDUP_REMOVED lines=9> */
.L_x_172:
[----:B------:R-:W-:Y:S05]  /*6640*/  BSYNC B1 ;  /* 0x0000000000017941 */ /* 0x000fea0003800000 */
.L_x_171:
        /* <DEDUP_REMOVED lines=9> */
.L_x_174:
[----:B------:R-:W-:Y:S05]  /*66e0*/  BSYNC B1 ;  /* 0x0000000000017941 */ /* 0x000fea0003800000 */
.L_x_173:
        /* <DEDUP_REMOVED lines=9> */
.L_x_176:
[----:B------:R-:W-:Y:S05]  /*6780*/  BSYNC B1 ;  /* 0x0000000000017941 */ /* 0x000fea0003800000 */
.L_x_175:
        /* <DEDUP_REMOVED lines=9> */
.L_x_178:
[----:B------:R-:W-:Y:S05]  /*6820*/  BSYNC B1 ;  /* 0x0000000000017941 */ /* 0x000fea0003800000 */
.L_x_177:
        /* <DEDUP_REMOVED lines=9> */
.L_x_180:
[----:B------:R-:W-:Y:S05]  /*68c0*/  BSYNC B1 ;  /* 0x0000000000017941 */ /* 0x000fea0003800000 */
.L_x_179:
        /* <DEDUP_REMOVED lines=9> */
.L_x_182:
[----:B------:R-:W-:Y:S05]  /*6960*/  BSYNC B1 ;  /* 0x0000000000017941 */ /* 0x000fea0003800000 */
.L_x_181:
        /* <DEDUP_REMOVED lines=9> */
.L_x_184:
[----:B------:R-:W-:Y:S05]  /*6a00*/  BSYNC B1 ;  /* 0x0000000000017941 */ /* 0x000fea0003800000 */
.L_x_183:
        /* <DEDUP_REMOVED lines=9> */
.L_x_186:
[----:B------:R-:W-:Y:S05]  /*6aa0*/  BSYNC B1 ;  /* 0x0000000000017941 */ /* 0x000fea0003800000 */
.L_x_185:
        /* <DEDUP_REMOVED lines=9> */
.L_x_188:
[----:B------:R-:W-:Y:S05]  /*6b40*/  BSYNC B1 ;  /* 0x0000000000017941 */ /* 0x000fea0003800000 */
.L_x_187:
        /* <DEDUP_REMOVED lines=10> */
.L_x_190:
[----:B------:R-:W-:Y:S05]  /*6bf0*/  BSYNC B1 ;  /* 0x0000000000017941 */ /* 0x000fea0003800000 */
.L_x_189:
        /* <DEDUP_REMOVED lines=10> */
.L_x_192:
[----:B------:R-:W-:Y:S05]  /*6ca0*/  BSYNC B1 ;  /* 0x0000000000017941 */ /* 0x000fea0003800000 */
.L_x_191:
        /* <DEDUP_REMOVED lines=9> */
.L_x_194:
[----:B------:R-:W-:Y:S05]  /*6d40*/  BSYNC B1 ;  /* 0x0000000000017941 */ /* 0x000fea0003800000 */
.L_x_193:
        /* <DEDUP_REMOVED lines=9> */
.L_x_196:
[----:B------:R-:W-:Y:S05]  /*6de0*/  BSYNC B1 ;  /* 0x0000000000017941 */ /* 0x000fea0003800000 */
.L_x_195:
        /* <DEDUP_REMOVED lines=10> */
.L_x_198:
[----:B------:R-:W-:Y:S05]  /*6e90*/  BSYNC B1 ;  /* 0x0000000000017941 */ /* 0x000fea0003800000 */
.L_x_197:
        /* <DEDUP_REMOVED lines=10> */
.L_x_200:
[----:B------:R-:W-:Y:S05]  /*6f40*/  BSYNC B1 ;  /* 0x0000000000017941 */ /* 0x000fea0003800000 */
.L_x_199:
        /* <DEDUP_REMOVED lines=9> */
.L_x_202:
[----:B------:R-:W-:Y:S05]  /*6fe0*/  BSYNC B1 ;  /* 0x0000000000017941 */ /* 0x000fea0003800000 */
.L_x_201:
        /* <DEDUP_REMOVED lines=9> */
.L_x_204:
[----:B------:R-:W-:Y:S05]  /*7080*/  BSYNC B1 ;  /* 0x0000000000017941 */ /* 0x000fea0003800000 */
.L_x_203:
        /* <DEDUP_REMOVED lines=9> */
.L_x_206:
[----:B------:R-:W-:Y:S05]  /*7120*/  BSYNC B1 ;  /* 0x0000000000017941 */ /* 0x000fea0003800000 */
.L_x_205:
        /* <DEDUP_REMOVED lines=9> */
.L_x_208:
[----:B------:R-:W-:Y:S05]  /*71c0*/  BSYNC B1 ;  /* 0x0000000000017941 */ /* 0x000fea0003800000 */
.L_x_207:
        /* <DEDUP_REMOVED lines=9> */
.L_x_210:
[----:B------:R-:W-:Y:S05]  /*7260*/  BSYNC B1 ;  /* 0x0000000000017941 */ /* 0x000fea0003800000 */
.L_x_209:
        /* <DEDUP_REMOVED lines=9> */
.L_x_212:
[----:B------:R-:W-:Y:S05]  /*7300*/  BSYNC B1 ;  /* 0x0000000000017941 */ /* 0x000fea0003800000 */
.L_x_211:
        /* <DEDUP_REMOVED lines=9> */
.L_x_214:
[----:B------:R-:W-:Y:S05]  /*73a0*/  BSYNC B1 ;  /* 0x0000000000017941 */ /* 0x000fea0003800000 */
.L_x_213:
        /* <DEDUP_REMOVED lines=9> */
.L_x_216:
[----:B------:R-:W-:Y:S05]  /*7440*/  BSYNC B1 ;  /* 0x0000000000017941 */ /* 0x000fea0003800000 */
.L_x_215:
        /* <DEDUP_REMOVED lines=9> */
.L_x_218:
[----:B------:R-:W-:Y:S05]  /*74e0*/  BSYNC B1 ;  /* 0x0000000000017941 */ /* 0x000fea0003800000 */
.L_x_217:
        /* <DEDUP_REMOVED lines=9> */
.L_x_220:
[----:B------:R-:W-:Y:S05]  /*7580*/  BSYNC B1 ;  /* 0x0000000000017941 */ /* 0x000fea0003800000 */
.L_x_219:
        /* <DEDUP_REMOVED lines=10> */
.L_x_222:
[----:B------:R-:W-:Y:S05]  /*7630*/  BSYNC B1 ;  /* 0x0000000000017941 */ /* 0x000fea0003800000 */
.L_x_221:
        /* <DEDUP_REMOVED lines=10> */
.L_x_224:
[----:B------:R-:W-:Y:S05]  /*76e0*/  BSYNC B1 ;  /* 0x0000000000017941 */ /* 0x000fea0003800000 */
.L_x_223:
        /* <DEDUP_REMOVED lines=9> */
.L_x_226:
[----:B------:R-:W-:Y:S05]  /*7780*/  BSYNC B1 ;  /* 0x0000000000017941 */ /* 0x000fea0003800000 */
.L_x_225:
        /* <DEDUP_REMOVED lines=9> */
.L_x_228:
[----:B------:R-:W-:Y:S05]  /*7820*/  BSYNC B1 ;  /* 0x0000000000017941 */ /* 0x000fea0003800000 */
.L_x_227:
        /* <DEDUP_REMOVED lines=10> */
.L_x_230:
[----:B------:R-:W-:Y:S05]  /*78d0*/  BSYNC B1 ;  /* 0x0000000000017941 */ /* 0x000fea0003800000 */
.L_x_229:
        /* <DEDUP_REMOVED lines=10> */
.L_x_232:
[----:B------:R-:W-:Y:S05]  /*7980*/  BSYNC B1 ;  /* 0x0000000000017941 */ /* 0x000fea0003800000 */
.L_x_231:
[----:B-----5:R-:W-:Y:S01]  /*7990*/  HADD2.F32 R3, -RZ, R138.H0_H0 ;  /* 0x2000008aff037230 */ /* 0x020fe20000004100 */
[----:B------:R-:W-:Y:S01]  /*79a0*/  ISETP.GT.AND P5, PT, R0, 0x8, P1 ;  /* 0x000000080000780c */ /* 0x000fe20000fa4270 */
[----:B------:R-:W-:Y:S03]  /*79b0*/  BSSY B1, `(.L_x_233) ;  /* 0x0000007000017945 */ /* 0x000fe60003800000 */
[----:B0--34-:R-:W-:-:S04]  /*79c0*/  FMUL R8, R3, R140 ;  /* 0x0000008c03087220 */ /* 0x019fc80000400000 */
[----:B------:R-:W-:-:S05]  /*79d0*/  FFMA R8, R37, R139, R8 ;  /* 0x0000008b25087223 */ /* 0x000fca0000000008 */
[----:B------:R-:W-:-:S05]  /*79e0*/  F2FP.F16.F32.PACK_AB R8, RZ, R8 ;  /* 0x00000008ff08723e */ /* 0x000fca00000000ff */
[----:B------:R0:W-:Y:S01]  /*79f0*/  @P4 STG.E.U16 desc[UR40][R6.64+0xd2], R8 ;  /* 0x0000d20806004986 */ /* 0x0001e2000c101528 */
[----:B------:R-:W-:Y:S05]  /*7a00*/  @!P5 BRA `(.L_x_234) ;  /* 0x000000000004d947 */ /* 0x000fea0003800000 */
[----:B------:R3:W5:Y:S02]  /*7a10*/  LDG.E.LTC128B.U16 R138, desc[UR40][R14.64+0xd0] ;  /* 0x0000d0280e8a7981 */ /* 0x000764000c1e1520 */
.L_x_234:
[----:B------:R-:W-:Y:S05]  /*7a20*/  BSYNC B1 ;  /* 0x0000000000017941 */ /* 0x000fea0003800000 */
.L_x_233:
        /* <DEDUP_REMOVED lines=9> */
.L_x_236:
[----:B------:R-:W-:Y:S05]  /*7ac0*/  BSYNC B1 ;  /* 0x0000000000017941 */ /* 0x000fea0003800000 */
.L_x_235:
[----:B----45:R-:W-:Y:S01]  /*7ad0*/  HADD2.F32 R3, -RZ, R138.H0_H0 ;  /* 0x2000008aff037230 */ /* 0x030fe20000004100 */
        /* <DEDUP_REMOVED lines=8> */
.L_x_238:
[----:B------:R-:W-:Y:S05]  /*7b60*/  BSYNC B1 ;  /* 0x0000000000017941 */ /* 0x000fea0003800000 */
.L_x_237:
        /* <DEDUP_REMOVED lines=9> */
.L_x_240:
[----:B------:R-:W-:Y:S05]  /*7c00*/  BSYNC B1 ;  /* 0x0000000000017941 */ /* 0x000fea0003800000 */
.L_x_239:
        /* <DEDUP_REMOVED lines=9> */
.L_x_242:
[----:B------:R-:W-:Y:S05]  /*7ca0*/  BSYNC B1 ;  /* 0x0000000000017941 */ /* 0x000fea0003800000 */
.L_x_241:
        /* <DEDUP_REMOVED lines=9> */
.L_x_244:
[----:B------:R-:W-:Y:S05]  /*7d40*/  BSYNC B1 ;  /* 0x0000000000017941 */ /* 0x000fea0003800000 */
.L_x_243:
        /* <DEDUP_REMOVED lines=9> */
.L_x_246:
[----:B------:R-:W-:Y:S05]  /*7de0*/  BSYNC B1 ;  /* 0x0000000000017941 */ /* 0x000fea0003800000 */
.L_x_245:
        /* <DEDUP_REMOVED lines=9> */
.L_x_248:
[----:B------:R-:W-:Y:S05]  /*7e80*/  BSYNC B1 ;  /* 0x0000000000017941 */ /* 0x000fea0003800000 */
.L_x_247:
        /* <DEDUP_REMOVED lines=9> */
.L_x_250:
[----:B------:R-:W-:Y:S05]  /*7f20*/  BSYNC B1 ;  /* 0x0000000000017941 */ /* 0x000fea0003800000 */
.L_x_249:
        /* <DEDUP_REMOVED lines=9> */
.L_x_252:
[----:B------:R-:W-:Y:S05]  /*7fc0*/  BSYNC B1 ;  /* 0x0000000000017941 */ /* 0x000fea0003800000 */
.L_x_251:
[----:B------:R-:W-:Y:S05]  /*7fd0*/  @!P0 BRA `(.L_x_253) ;  /* 0x0000001c00e08947 */ /* 0x000fea0003800000 */
[----:B0----5:R-:W-:-:S05]  /*7fe0*/  HADD2.F32 R3, -RZ, R138.H0_H0 ;  /* 0x2000008aff037230 */ /* 0x021fca0000004100 */
[----:B------:R-:W-:-:S04]  /*7ff0*/  FMUL R0, R3, R140 ;  /* 0x0000008c03007220 */ /* 0x000fc80000400000 */
[----:B------:R-:W-:-:S05]  /*8000*/  FFMA R0, R31, R139, R0 ;  /* 0x0000008b1f007223 */ /* 0x000fca0000000000 */
[----:B------:R-:W-:-:S05]  /*8010*/  F2FP.F16.F32.PACK_AB R0, RZ, R0 ;  /* 0x00000000ff00723e */ /* 0x000fca00000000ff */
[----:B------:R0:W-:Y:S01]  /*8020*/  STG.E.U16 desc[UR40][R10.64+0xd2], R0 ;  /* 0x0000d2000a007986 */ /* 0x0001e2000c101528 */
[----:B------:R-:W-:Y:S05]  /*8030*/  BRA `(.L_x_253) ;  /* 0x0000001c00c87947 */ /* 0x000fea0003800000 */
.L_x_34:
[----:B------:R-:W-:Y:S01]  /*8040*/  ULDC.64 UR4, c[0x0][0x5c0] ;  /* 0x0001700000047ab9 */ /* 0x000fe20000000a00 */
[-C--:B------:R-:W-:Y:S01]  /*8050*/  FMUL R128, R128, R139.reuse ;  /* 0x0000008b80807220 */ /* 0x080fe20000400000 */
[----:B------:R-:W-:Y:S01]  /*8060*/  LEA R6, P2, R146, UR4, 0x1 ;  /* 0x0000000492067c11 */ /* 0x000fe2000f8408ff */
[----:B--2---:R-:W-:Y:S01]  /*8070*/  IMAD.SHL.U32 R141, R4, 0x10, RZ ;  /* 0x00000010048d7824 */ /* 0x004fe200078e00ff */
[----:B------:R-:W-:Y:S01]  /*8080*/  ISETP.GT.AND P3, PT, R3, 0x1, PT ;  /* 0x000000010300780c */ /* 0x000fe20003f64270 */
[-C--:B------:R-:W-:Y:S01]  /*8090*/  FMUL R129, R129, R139.reuse ;  /* 0x0000008b81817220 */ /* 0x080fe20000400000 */
[----:B------:R-:W-:Y:S01]  /*80a0*/  F2FP.F16.F32.PACK_AB R128, RZ, R128 ;  /* 0x00000080ff80723e */ /* 0x000fe200000000ff */
[-C--:B------:R-:W-:Y:S01]  /*80b0*/  FMUL R131, R131, R139.reuse ;  /* 0x0000008b83837220 */ /* 0x080fe20000400000 */
[----:B------:R-:W-:Y:S01]  /*80c0*/  LEA.HI.X R7, R146, UR5, R153, 0x1, P2 ;  /* 0x0000000592077c11 */ /* 0x000fe200090f0c99 */
[-C--:B------:R-:W-:Y:S01]  /*80d0*/  FMUL R130, R130, R139.reuse ;  /* 0x0000008b82827220 */ /* 0x080fe20000400000 */
[----:B------:R-:W-:Y:S01]  /*80e0*/  ISETP.GT.AND P2, PT, R0, RZ, P3 ;  /* 0x000000ff0000720c */ /* 0x000fe20001f44270 */
[-C--:B------:R-:W-:Y:S01]  /*80f0*/  FMUL R133, R133, R139.reuse ;  /* 0x0000008b85857220 */ /* 0x080fe20000400000 */
[----:B------:R-:W-:Y:S01]  /*8100*/  SHF.L.U64.HI R137, R4, 0x4, R5 ;  /* 0x0000000404897819 */ /* 0x000fe20000010205 */
[----:B------:R-:W-:Y:S01]  /*8110*/  @P1 STG.E.U16 desc[UR40][R6.64], R128 ;  /* 0x0000008006001986 */ /* 0x000fe2000c101528 */
[----:B------:R-:W-:Y:S01]  /*8120*/  ISETP.GT.AND P1, PT, R0, 0x8, P3 ;  /* 0x000000080000780c */ /* 0x000fe20001f24270 */
[-C--:B------:R-:W-:Y:S01]  /*8130*/  FMUL R132, R132, R139.reuse ;  /* 0x0000008b84847220 */ /* 0x080fe20000400000 */
[----:B------:R-:W-:Y:S01]  /*8140*/  IADD3 R8, P4, R141, R6, RZ ;  /* 0x000000068d087210 */ /* 0x000fe20007f9e0ff */
[----:B------:R-:W-:Y:S01]  /*8150*/  FMUL R135, R135, R139 ;  /* 0x0000008b87877220 */ /* 0x000fe20000400000 */
[----:B------:R-:W-:Y:S01]  /*8160*/  F2FP.F16.F32.PACK_AB R129, RZ, R129 ;  /* 0x00000081ff81723e */ /* 0x000fe200000000ff */
[----:B------:R-:W-:Y:S01]  /*8170*/  FMUL R134, R134, R139 ;  /* 0x0000008b86867220 */ /* 0x000fe20000400000 */
[----:B------:R-:W-:Y:S01]  /*8180*/  F2FP.F16.F32.PACK_AB R131, RZ, R131 ;  /* 0x00000083ff83723e */ /* 0x000fe200000000ff */
[----:B------:R-:W-:Y:S01]  /*8190*/  IMAD.X R9, R137, 0x1, R7, P4 ;  /* 0x0000000189097824 */ /* 0x000fe200020e0607 */
[----:B------:R-:W-:Y:S01]  /*81a0*/  ISETP.GT.AND P5, PT, R0, 0x8, P0 ;  /* 0x000000080000780c */ /* 0x000fe200007a4270 */
[----:B------:R-:W-:Y:S01]  /*81b0*/  @P2 STG.E.U16 desc[UR40][R6.64+0x2], R129 ;  /* 0x0000028106002986 */ /* 0x000fe2000c101528 */
[----:B------:R-:W-:Y:S01]  /*81c0*/  F2FP.F16.F32.PACK_AB R130, RZ, R130 ;  /* 0x00000082ff82723e */ /* 0x000fe200000000ff */
[----:B------:R-:W-:Y:S01]  /*81d0*/  FMUL R120, R120, R139 ;  /* 0x0000008b78787220 */ /* 0x000fe20000400000 */
[C---:B------:R-:W-:Y:S01]  /*81e0*/  ISETP.GT.AND P2, PT, R3.reuse, 0x8, PT ;  /* 0x000000080300780c */ /* 0x040fe20003f44270 */
[----:B------:R-:W-:Y:S01]  /*81f0*/  @P1 STG.E.U16 desc[UR40][R8.64+0x2], R131 ;  /* 0x0000028308001986 */ /* 0x000fe2000c101528 */
[----:B------:R-:W-:Y:S01]  /*8200*/  ISETP.GT.AND P1, PT, R3, 0x9, PT ;  /* 0x000000090300780c */ /* 0x000fe20003f24270 */
[----:B------:R-:W-:Y:S01]  /*8210*/  IMAD R5, R5, 0xf0, RZ ;  /* 0x000000f005057824 */ /* 0x000fe200078e02ff */
[----:B------:R-:W-:Y:S01]  /*8220*/  F2FP.F16.F32.PACK_AB R133, RZ, R133 ;  /* 0x00000085ff85723e */ /* 0x000fe200000000ff */
[----:B------:R-:W-:Y:S01]  /*8230*/  IMAD.WIDE.U32 R10, R4, 0xf0, R8 ;  /* 0x000000f0040a7825 */ /* 0x000fe200078e0008 */
[----:B------:R-:W-:-:S03]  /*8240*/  ISETP.GT.AND P4, PT, R0, RZ, P1 ;  /* 0x000000ff0000720c */ /* 0x000fc60000f84270 */
[----:B------:R-:W-:Y:S01]  /*8250*/  FMUL R121, R121, R139 ;  /* 0x0000008b79797220 */ /* 0x000fe20000400000 */
[----:B------:R-:W-:Y:S01]  /*8260*/  F2FP.F16.F32.PACK_AB R132, RZ, R132 ;  /* 0x00000084ff84723e */ /* 0x000fe200000000ff */
[----:B------:R-:W-:Y:S01]  /*8270*/  @P5 STG.E.U16 desc[UR40][R8.64], R130 ;  /* 0x0000008208005986 */ /* 0x000fe2000c101528 */
[----:B------:R-:W-:Y:S01]  /*8280*/  ISETP.GT.AND P5, PT, R0, RZ, P2 ;  /* 0x000000ff0000720c */ /* 0x000fe200017a4270 */
[----:B------:R-:W-:Y:S01]  /*8290*/  IMAD.IADD R11, R5, 0x1, R11 ;  /* 0x00000001050b7824 */ /* 0x000fe200078e020b */
[----:B------:R-:W-:Y:S01]  /*82a0*/  F2FP.F16.F32.PACK_AB R135, RZ, R135 ;  /* 0x00000087ff87723e */ /* 0x000fe200000000ff */
[-C--:B------:R-:W-:Y:S01]  /*82b0*/  FMUL R122, R122, R139.reuse ;  /* 0x0000008b7a7a7220 */ /* 0x080fe20000400000 */
[----:B------:R-:W-:Y:S01]  /*82c0*/  F2FP.F16.F32.PACK_AB R134, RZ, R134 ;  /* 0x00000086ff86723e */ /* 0x000fe200000000ff */
[-C--:B------:R-:W-:Y:S01]  /*82d0*/  FMUL R123, R123, R139.reuse ;  /* 0x0000008b7b7b7220 */ /* 0x080fe20000400000 */
[----:B------:R-:W-:Y:S01]  /*82e0*/  F2FP.F16.F32.PACK_AB R120, RZ, R120 ;  /* 0x00000078ff78723e */ /* 0x000fe200000000ff */
[----:B------:R-:W-:Y:S01]  /*82f0*/  FMUL R124, R124, R139 ;  /* 0x0000008b7c7c7220 */ /* 0x000fe20000400000 */
[----:B------:R-:W-:Y:S01]  /*8300*/  F2FP.F16.F32.PACK_AB R121, RZ, R121 ;  /* 0x00000079ff79723e */ /* 0x000fe200000000ff */
[----:B------:R-:W-:Y:S01]  /*8310*/  @P4 STG.E.U16 desc[UR40][R6.64+0x12], R133 ;  /* 0x0000128506004986 */ /* 0x000fe2000c101528 */
[C---:B------:R-:W-:Y:S01]  /*8320*/  ISETP.GT.AND P4, PT, R0.reuse, 0x8, P1 ;  /* 0x000000080000780c */ /* 0x040fe20000f84270 */
[-C--:B------:R-:W-:Y:S01]  /*8330*/  FMUL R125, R125, R139.reuse ;  /* 0x0000008b7d7d7220 */ /* 0x080fe20000400000 */
[----:B------:R-:W-:Y:S01]  /*8340*/  F2FP.F16.F32.PACK_AB R122, RZ, R122 ;  /* 0x0000007aff7a723e */ /* 0x000fe200000000ff */
[----:B------:R-:W-:Y:S01]  /*8350*/  @P5 STG.E.U16 desc[UR40][R6.64+0x10], R132 ;  /* 0x0000108406005986 */ /* 0x000fe2000c101528 */
[----:B------:R-:W-:Y:S01]  /*8360*/  ISETP.GT.AND P5, PT, R0, 0x8, P2 ;  /* 0x000000080000780c */ /* 0x000fe200017a4270 */
[----:B------:R-:W-:Y:S01]  /*8370*/  FMUL R126, R126, R139 ;  /* 0x0000008b7e7e7220 */ /* 0x000fe20000400000 */
[----:B------:R-:W-:Y:S01]  /*8380*/  F2FP.F16.F32.PACK_AB R123, RZ, R123 ;  /* 0x0000007bff7b723e */ /* 0x000fe200000000ff */
[-C--:B------:R-:W-:Y:S01]  /*8390*/  FMUL R127, R127, R139.reuse ;  /* 0x0000008b7f7f7220 */ /* 0x080fe20000400000 */
[----:B------:R-:W-:Y:S01]  /*83a0*/  F2FP.F16.F32.PACK_AB R124, RZ, R124 ;  /* 0x0000007cff7c723e */ /* 0x000fe200000000ff */
[----:B------:R-:W-:Y:S01]  /*83b0*/  FMUL R113, R113, R139 ;  /* 0x0000008b71717220 */ /* 0x000fe20000400000 */
[----:B------:R-:W-:Y:S01]  /*83c0*/  F2FP.F16.F32.PACK_AB R125, RZ, R125 ;  /* 0x0000007dff7d723e */ /* 0x000fe200000000ff */
[-C--:B------:R-:W-:Y:S01]  /*83d0*/  FMUL R112, R112, R139.reuse ;  /* 0x0000008b70707220 */ /* 0x080fe20000400000 */
[----:B------:R-:W-:Y:S01]  /*83e0*/  F2FP.F16.F32.PACK_AB R126, RZ, R126 ;  /* 0x0000007eff7e723e */ /* 0x000fe200000000ff */
[----:B------:R-:W-:Y:S01]  /*83f0*/  @P4 STG.E.U16 desc[UR40][R8.64+0x12], R135 ;  /* 0x0000128708004986 */ /* 0x000fe2000c101528 */
[----:B------:R-:W-:Y:S01]  /*8400*/  ISETP.GT.AND P4, PT, R0, 0x80, P0 ;  /* 0x000000800000780c */ /* 0x000fe20000784270 */
[-C--:B------:R-:W-:Y:S01]  /*8410*/  FMUL R114, R114, R139.reuse ;  /* 0x0000008b72727220 */ /* 0x080fe20000400000 */
[C---:B------:R-:W-:Y:S01]  /*8420*/  ISETP.GT.AND P0, PT, R0.reuse, 0x88, P0 ;  /* 0x000000880000780c */ /* 0x040fe20000704270 */
[----:B------:R-:W-:Y:S01]  /*8430*/  @P5 STG.E.U16 desc[UR40][R8.64+0x10], R134 ;  /* 0x0000108608005986 */ /* 0x000fe2000c101528 */
[C---:B------:R-:W-:Y:S01]  /*8440*/  ISETP.GT.AND P5, PT, R0.reuse, 0x80, P3 ;  /* 0x000000800000780c */ /* 0x040fe20001fa4270 */
[-C--:B------:R-:W-:Y:S01]  /*8450*/  FMUL R115, R115, R139.reuse ;  /* 0x0000008b73737220 */ /* 0x080fe20000400000 */
[----:B------:R-:W-:Y:S01]  /*8460*/  ISETP.GT.AND P3, PT, R0, 0x88, P3 ;  /* 0x000000880000780c */ /* 0x000fe20001f64270 */
[----:B------:R-:W-:Y:S01]  /*8470*/  FMUL R116, R116, R139 ;  /* 0x0000008b74747220 */ /* 0x000fe20000400000 */
[----:B------:R-:W-:Y:S01]  /*8480*/  F2FP.F16.F32.PACK_AB R127, RZ, R127 ;  /* 0x0000007fff7f723e */ /* 0x000fe200000000ff */
[----:B------:R-:W-:Y:S01]  /*8490*/  FMUL R117, R117, R139 ;  /* 0x0000008b75757220 */ /* 0x000fe20000400000 */
[----:B------:R-:W-:Y:S01]  /*84a0*/  F2FP.F16.F32.PACK_AB R113, RZ, R113 ;  /* 0x00000071ff71723e */ /* 0x000fe200000000ff */
[-C--:B------:R-:W-:Y:S01]  /*84b0*/  FMUL R118, R118, R139.reuse ;  /* 0x0000008b76767220 */ /* 0x080fe20000400000 */
[----:B------:R-:W-:Y:S01]  /*84c0*/  F2FP.F16.F32.PACK_AB R112, RZ, R112 ;  /* 0x00000070ff70723e */ /* 0x000fe200000000ff */
[----:B------:R-:W-:Y:S01]  /*84d0*/  @P4 STG.E.U16 desc[UR40][R10.64], R120 ;  /* 0x000000780a004986 */ /* 0x000fe2000c101528 */
[----:B------:R-:W-:Y:S01]  /*84e0*/  IADD3 R12, P4, R141, R10, RZ ;  /* 0x0000000a8d0c7210 */ /* 0x000fe20007f9e0ff */
[-C--:B------:R-:W-:Y:S01]  /*84f0*/  FMUL R119, R119, R139.reuse ;  /* 0x0000008b77777220 */ /* 0x080fe20000400000 */
[----:B------:R-:W-:Y:S01]  /*8500*/  F2FP.F16.F32.PACK_AB R114, RZ, R114 ;  /* 0x00000072ff72723e */ /* 0x000fe200000000ff */
[----:B------:R0:W-:Y:S01]  /*8510*/  @P5 STG.E.U16 desc[UR40][R10.64+0x2], R121 ;  /* 0x000002790a005986 */ /* 0x0001e2000c101528 */
[C---:B------:R-:W-:Y:S01]  /*8520*/  ISETP.GT.AND P5, PT, R0.reuse, 0x80, P2 ;  /* 0x000000800000780c */ /* 0x040fe200017a4270 */
[--C-:B------:R-:W-:Y:S01]  /*8530*/  IMAD.X R13, R137, 0x1, R11.reuse, P4 ;  /* 0x00000001890d7824 */ /* 0x100fe200020e060b */
[----:B------:R-:W-:Y:S01]  /*8540*/  ISETP.GT.AND P4, PT, R0, 0x80, P1 ;  /* 0x000000800000780c */ /* 0x000fe20000f84270 */
[-C--:B------:R-:W-:Y:S01]  /*8550*/  FMUL R104, R104, R139.reuse ;  /* 0x0000008b68687220 */ /* 0x080fe20000400000 */
[----:B------:R-:W-:Y:S01]  /*8560*/  ISETP.GT.AND P1, PT, R0, 0x88, P1 ;  /* 0x000000880000780c */ /* 0x000fe20000f24270 */
[-C--:B------:R-:W-:Y:S01]  /*8570*/  FMUL R105, R105, R139.reuse ;  /* 0x0000008b69697220 */ /* 0x080fe20000400000 */
[----:B------:R-:W-:Y:S01]  /*8580*/  @P0 STG.E.U16 desc[UR40][R12.64], R122 ;  /* 0x0000007a0c000986 */ /* 0x000fe2000c101528 */
[----:B------:R-:W-:Y:S01]  /*8590*/  ISETP.GT.AND P0, PT, R3, 0x11, PT ;  /* 0x000000110300780c */ /* 0x000fe20003f04270 */
[----:B------:R-:W-:Y:S01]  /*85a0*/  FMUL R106, R106, R139 ;  /* 0x0000008b6a6a7220 */ /* 0x000fe20000400000 */
[----:B------:R-:W-:Y:S01]  /*85b0*/  F2FP.F16.F32.PACK_AB R115, RZ, R115 ;  /* 0x00000073ff73723e */ /* 0x000fe200000000ff */
[-C--:B------:R-:W-:Y:S01]  /*85c0*/  FMUL R107, R107, R139.reuse ;  /* 0x0000008b6b6b7220 */ /* 0x080fe20000400000 */
[----:B------:R-:W-:Y:S01]  /*85d0*/  F2FP.F16.F32.PACK_AB R116, RZ, R116 ;  /* 0x00000074ff74723e */ /* 0x000fe200000000ff */
[----:B------:R-:W-:Y:S01]  /*85e0*/  FMUL R108, R108, R139 ;  /* 0x0000008b6c6c7220 */ /* 0x000fe20000400000 */
[--C-:B------:R-:W-:Y:S01]  /*85f0*/  @P5 IMAD.MOV.U32 R14, RZ, RZ, R10.reuse ;  /* 0x000000ffff0e5224 */ /* 0x100fe200078e000a */
[----:B------:R-:W-:Y:S01]  /*8600*/  F2FP.F16.F32.PACK_AB R117, RZ, R117 ;  /* 0x00000075ff75723e */ /* 0x000fe200000000ff */
[--C-:B------:R-:W-:Y:S01]  /*8610*/  @P5 IMAD.MOV.U32 R15, RZ, RZ, R11.reuse ;  /* 0x000000ffff0f5224 */ /* 0x100fe200078e000b */
[----:B------:R-:W-:Y:S01]  /*8620*/  F2FP.F16.F32.PACK_AB R118, RZ, R118 ;  /* 0x00000076ff76723e */ /* 0x000fe200000000ff */
[----:B------:R-:W-:Y:S01]  /*8630*/  @P4 IMAD.MOV.U32 R20, RZ, RZ, R10 ;  /* 0x000000ffff144224 */ /* 0x000fe200078e000a */
[----:B------:R-:W-:Y:S01]  /*8640*/  F2FP.F16.F32.PACK_AB R119, RZ, R119 ;  /* 0x00000077ff77723e */ /* 0x000fe200000000ff */
[----:B------:R-:W-:Y:S01]  /*8650*/  @P4 IMAD.MOV.U32 R21, RZ, RZ, R11 ;  /* 0x000000ffff154224 */ /* 0x000fe200078e000b */
[----:B------:R-:W-:Y:S01]  /*8660*/  F2FP.F16.F32.PACK_AB R104, RZ, R104 ;  /* 0x00000068ff68723e */ /* 0x000fe200000000ff */
[--C-:B0-----:R-:W-:Y:S01]  /*8670*/  @P3 IMAD.MOV.U32 R10, RZ, RZ, R12.reuse ;  /* 0x000000ffff0a3224 */ /* 0x101fe200078e000c */
[----:B------:R-:W-:Y:S01]  /*8680*/  F2FP.F16.F32.PACK_AB R105, RZ, R105 ;  /* 0x00000069ff69723e */ /* 0x000fe200000000ff */
[--C-:B------:R-:W-:Y:S01]  /*8690*/  @P3 IMAD.MOV.U32 R11, RZ, RZ, R13.reuse ;  /* 0x000000ffff0b3224 */ /* 0x100fe200078e000d */
[----:B------:R-:W-:Y:S01]  /*86a0*/  F2FP.F16.F32.PACK_AB R106, RZ, R106 ;  /* 0x0000006aff6a723e */ /* 0x000fe200000000ff */
[-C--:B------:R-:W-:Y:S01]  /*86b0*/  FMUL R109, R109, R139.reuse ;  /* 0x0000008b6d6d7220 */ /* 0x080fe20000400000 */
[----:B------:R-:W-:Y:S01]  /*86c0*/  FMUL R111, R111, R139 ;  /* 0x0000008b6f6f7220 */ /* 0x000fe20000400000 */
[----:B------:R-:W-:Y:S01]  /*86d0*/  F2FP.F16.F32.PACK_AB R107, RZ, R107 ;  /* 0x0000006bff6b723e */ /* 0x000fe200000000ff */
[----:B------:R0:W-:Y:S01]  /*86e0*/  @P3 STG.E.U16 desc[UR40][R10.64+0x2], R123 ;  /* 0x0000027b0a003986 */ /* 0x0001e2000c101528 */
[----:B------:R-:W-:Y:S01]  /*86f0*/  ISETP.GT.AND P3, PT, R0, 0x88, P2 ;  /* 0x000000880000780c */ /* 0x000fe20001764270 */
[-C--:B------:R-:W-:Y:S01]  /*8700*/  FMUL R110, R110, R139.reuse ;  /* 0x0000008b6e6e7220 */ /* 0x080fe20000400000 */
[----:B------:R-:W-:Y:S01]  /*8710*/  ISETP.GT.AND P2, PT, R3, 0x10, PT ;  /* 0x000000100300780c */ /* 0x000fe20003f44270 */
[----:B------:R-:W-:Y:S01]  /*8720*/  @P5 STG.E.U16 desc[UR40][R14.64+0x10], R124 ;  /* 0x0000107c0e005986 */ /* 0x000fe2000c101528 */
[----:B------:R-:W-:Y:S01]  /*8730*/  ISETP.GT.AND P5, PT, R0, RZ, P0 ;  /* 0x000000ff0000720c */ /* 0x000fe200007a4270 */
[-C--:B------:R-:W-:Y:S01]  /*8740*/  FMUL R96, R96, R139.reuse ;  /* 0x0000008b60607220 */ /* 0x080fe20000400000 */
[----:B------:R-:W-:Y:S01]  /*8750*/  F2FP.F16.F32.PACK_AB R108, RZ, R108 ;  /* 0x0000006cff6c723e */ /* 0x000fe200000000ff */
[----:B------:R-:W-:Y:S01]  /*8760*/  @P4 STG.E.U16 desc[UR40][R20.64+0x12], R125 ;  /* 0x0000127d14004986 */ /* 0x000fe2000c101528 */
[----:B------:R-:W-:Y:S01]  /*8770*/  ISETP.GT.AND P4, PT, R0, RZ, P2 ;  /* 0x000000ff0000720c */ /* 0x000fe20001784270 */
[----:B------:R-:W-:Y:S01]  /*8780*/  FMUL R97, R97, R139 ;  /* 0x0000008b61617220 */ /* 0x000fe20000400000 */
[----:B------:R-:W-:Y:S01]  /*8790*/  F2FP.F16.F32.PACK_AB R109, RZ, R109 ;  /* 0x0000006dff6d723e */ /* 0x000fe200000000ff */
[----:B------:R-:W-:Y:S01]  /*87a0*/  FMUL R99, R99, R139 ;  /* 0x0000008b63637220 */ /* 0x000fe20000400000 */
[----:B------:R-:W-:Y:S01]  /*87b0*/  F2FP.F16.F32.PACK_AB R111, RZ, R111 ;  /* 0x0000006fff6f723e */ /* 0x000fe200000000ff */
[----:B0-----:R-:W-:Y:S01]  /*87c0*/  @P3 IMAD.MOV.U32 R10, RZ, RZ, R12 ;  /* 0x000000ffff0a3224 */ /* 0x001fe200078e000c */
[----:B------:R-:W-:Y:S01]  /*87d0*/  F2FP.F16.F32.PACK_AB R110, RZ, R110 ;  /* 0x0000006eff6e723e */ /* 0x000fe200000000ff */
[----:B------:R-:W-:-:S02]  /*87e0*/  @P3 IMAD.MOV.U32 R11, RZ, RZ, R13 ;  /* 0x000000ffff0b3224 */ /* 0x000fc400078e000d */
[-C--:B------:R-:W-:Y:S01]  /*87f0*/  FMUL R98, R98, R139.reuse ;  /* 0x0000008b62627220 */ /* 0x080fe20000400000 */
[----:B------:R-:W-:Y:S01]  /*8800*/  F2FP.F16.F32.PACK_AB R96, RZ, R96 ;  /* 0x00000060ff60723e */ /* 0x000fe200000000ff */
[----:B------:R-:W-:Y:S01]  /*8810*/  FMUL R100, R100, R139 ;  /* 0x0000008b64647220 */ /* 0x000fe20000400000 */
[----:B------:R-:W-:Y:S01]  /*8820*/  F2FP.F16.F32.PACK_AB R97, RZ, R97 ;  /* 0x00000061ff61723e */ /* 0x000fe200000000ff */
[----:B------:R0:W-:Y:S01]  /*8830*/  @P3 STG.E.U16 desc[UR40][R10.64+0x10], R126 ;  /* 0x0000107e0a003986 */ /* 0x0001e2000c101528 */
[----:B------:R-:W-:Y:S01]  /*8840*/  ISETP.GT.AND P3, PT, R0, 0x8, P2 ;  /* 0x000000080000780c */ /* 0x000fe20001764270 */
[----:B------:R-:W-:Y:S01]  /*8850*/  FMUL R101, R101, R139 ;  /* 0x0000008b65657220 */ /* 0x000fe20000400000 */
[----:B------:R-:W-:Y:S01]  /*8860*/  F2FP.F16.F32.PACK_AB R99, RZ, R99 ;  /* 0x00000063ff63723e */ /* 0x000fe200000000ff */
[----:B------:R1:W-:Y:S01]  /*8870*/  @P1 STG.E.U16 desc[UR40][R12.64+0x12], R127 ;  /* 0x0000127f0c001986 */ /* 0x0003e2000c101528 */
[----:B------:R-:W-:Y:S01]  /*8880*/  ISETP.GT.AND P1, PT, R3, 0x18, PT ;  /* 0x000000180300780c */ /* 0x000fe20003f24270 */
[-C--:B------:R-:W-:Y:S01]  /*8890*/  FMUL R102, R102, R139.reuse ;  /* 0x0000008b66667220 */ /* 0x080fe20000400000 */
[----:B------:R-:W-:Y:S01]  /*88a0*/  F2FP.F16.F32.PACK_AB R98, RZ, R98 ;  /* 0x00000062ff62723e */ /* 0x000fe200000000ff */
[----:B------:R1:W-:Y:S01]  /*88b0*/  @P5 STG.E.U16 desc[UR40][R6.64+0x22], R113 ;  /* 0x0000227106005986 */ /* 0x0003e2000c101528 */
[C---:B------:R-:W-:Y:S01]  /*88c0*/  ISETP.GT.AND P5, PT, R0.reuse, 0x8, P0 ;  /* 0x000000080000780c */ /* 0x040fe200007a4270 */
[----:B------:R-:W-:Y:S01]  /*88d0*/  FMUL R103, R103, R139 ;  /* 0x0000008b67677220 */ /* 0x000fe20000400000 */
[----:B------:R-:W-:Y:S01]  /*88e0*/  F2FP.F16.F32.PACK_AB R100, RZ, R100 ;  /* 0x00000064ff64723e */ /* 0x000fe200000000ff */
[----:B------:R1:W-:Y:S01]  /*88f0*/  @P4 STG.E.U16 desc[UR40][R6.64+0x20], R112 ;  /* 0x0000207006004986 */ /* 0x0003e2000c101528 */
[----:B------:R-:W-:Y:S01]  /*8900*/  ISETP.GT.AND P4, PT, R0, RZ, P1 ;  /* 0x000000ff0000720c */ /* 0x000fe20000f84270 */
[----:B0-----:R-:W-:Y:S01]  /*8910*/  IMAD.WIDE.U32 R10, R4, 0xf0, R8 ;  /* 0x000000f0040a7825 */ /* 0x001fe200078e0008 */
[----:B------:R-:W-:Y:S01]  /*8920*/  F2FP.F16.F32.PACK_AB R101, RZ, R101 ;  /* 0x00000065ff65723e */ /* 0x000fe200000000ff */
[----:B------:R1:W-:Y:S01]  /*8930*/  @P3 STG.E.U16 desc[UR40][R8.64+0x20], R114 ;  /* 0x0000207208003986 */ /* 0x0003e2000c101528 */
[----:B------:R-:W-:Y:S01]  /*8940*/  ISETP.GT.AND P3, PT, R3, 0x19, PT ;  /* 0x000000190300780c */ /* 0x000fe20003f64270 */
[----:B------:R-:W-:Y:S01]  /*8950*/  IMAD.IADD R11, R5, 0x1, R11 ;  /* 0x00000001050b7824 */ /* 0x000fe200078e020b */
[----:B------:R-:W-:Y:S01]  /*8960*/  F2FP.F16.F32.PACK_AB R102, RZ, R102 ;  /* 0x00000066ff66723e */ /* 0x000fe200000000ff */
[----:B------:R-:W-:Y:S01]  /*8970*/  FMUL R88, R88, R139 ;  /* 0x0000008b58587220 */ /* 0x000fe20000400000 */
[----:B------:R-:W-:Y:S01]  /*8980*/  F2FP.F16.F32.PACK_AB R103, RZ, R103 ;  /* 0x00000067ff67723e */ /* 0x000fe200000000ff */
[----:B------:R1:W-:Y:S01]  /*8990*/  @P5 STG.E.U16 desc[UR40][R8.64+0x22], R115 ;  /* 0x0000227308005986 */ /* 0x0003e2000c101528 */
[----:B------:R-:W-:Y:S01]  /*89a0*/  ISETP.GT.AND P5, PT, R0, RZ, P3 ;  /* 0x000000ff0000720c */ /* 0x000fe20001fa4270 */
[-C--:B------:R-:W-:Y:S01]  /*89b0*/  FMUL R89, R89, R139.reuse ;  /* 0x0000008b59597220 */ /* 0x080fe20000400000 */
[-C--:B------:R-:W-:Y:S01]  /*89c0*/  FMUL R90, R90, R139.reuse ;  /* 0x0000008b5a5a7220 */ /* 0x080fe20000400000 */
[----:B------:R1:W-:Y:S01]  /*89d0*/  @P4 STG.E.U16 desc[UR40][R6.64+0x30], R116 ;  /* 0x0000307406004986 */ /* 0x0003e2000c101528 */
[----:B------:R-:W-:Y:S01]  /*89e0*/  ISETP.GT.AND P4, PT, R0, 0x8, P1 ;  /* 0x000000080000780c */ /* 0x000fe20000f84270 */
[-C--:B------:R-:W-:Y:S01]  /*89f0*/  FMUL R91, R91, R139.reuse ;  /* 0x0000008b5b5b7220 */ /* 0x080fe20000400000 */
[----:B------:R-:W-:Y:S01]  /*8a00*/  F2FP.F16.F32.PACK_AB R88, RZ, R88 ;  /* 0x00000058ff58723e */ /* 0x000fe200000000ff */
[----:B------:R-:W-:Y:S01]  /*8a10*/  FMUL R93, R93, R139 ;  /* 0x0000008b5d5d7220 */ /* 0x000fe20000400000 */
[----:B------:R-:W-:Y:S01]  /*8a20*/  F2FP.F16.F32.PACK_AB R89, RZ, R89 ;  /* 0x00000059ff59723e */ /* 0x000fe200000000ff */
[-C--:B------:R-:W-:Y:S01]  /*8a30*/  FMUL R92, R92, R139.reuse ;  /* 0x0000008b5c5c7220 */ /* 0x080fe20000400000 */
[----:B------:R-:W-:Y:S01]  /*8a40*/  F2FP.F16.F32.PACK_AB R90, RZ, R90 ;  /* 0x0000005aff5a723e */ /* 0x000fe200000000ff */
[----:B------:R-:W-:Y:S01]  /*8a50*/  FMUL R94, R94, R139 ;  /* 0x0000008b5e5e7220 */ /* 0x000fe20000400000 */
[----:B------:R-:W-:Y:S01]  /*8a60*/  F2FP.F16.F32.PACK_AB R91, RZ, R91 ;  /* 0x0000005bff5b723e */ /* 0x000fe200000000ff */
[----:B------:R1:W-:Y:S01]  /*8a70*/  @P5 STG.E.U16 desc[UR40][R6.64+0x32], R117 ;  /* 0x0000327506005986 */ /* 0x0003e2000c101528 */
[C---:B------:R-:W-:Y:S01]  /*8a80*/  ISETP.GT.AND P5, PT, R0.reuse, 0x8, P3 ;  /* 0x000000080000780c */ /* 0x040fe20001fa4270 */
[----:B------:R-:W-:Y:S01]  /*8a90*/  FMUL R95, R95, R139 ;  /* 0x0000008b5f5f7220 */ /* 0x000fe20000400000 */
[----:B------:R-:W-:Y:S01]  /*8aa0*/  F2FP.F16.F32.PACK_AB R93, RZ, R93 ;  /* 0x0000005dff5d723e */ /* 0x000fe200000000ff */
[----:B------:R1:W-:Y:S01]  /*8ab0*/  @P4 STG.E.U16 desc[UR40][R8.64+0x30], R118 ;  /* 0x0000307608004986 */ /* 0x0003e2000c101528 */
[----:B------:R-:W-:Y:S01]  /*8ac0*/  ISETP.GT.AND P4, PT, R0, 0x80, P2 ;  /* 0x000000800000780c */ /* 0x000fe20001784270 */
[-C--:B------:R-:W-:Y:S01]  /*8ad0*/  FMUL R80, R80, R139.reuse ;  /* 0x0000008b50507220 */ /* 0x080fe20000400000 */
[----:B------:R-:W-:Y:S01]  /*8ae0*/  ISETP.GT.AND P2, PT, R0, 0x88, P2 ;  /* 0x000000880000780c */ /* 0x000fe20001744270 */
[-C--:B------:R-:W-:Y:S01]  /*8af0*/  FMUL R81, R81, R139.reuse ;  /* 0x0000008b51517220 */ /* 0x080fe20000400000 */
[----:B------:R-:W-:Y:S01]  /*8b00*/  F2FP.F16.F32.PACK_AB R92, RZ, R92 ;  /* 0x0000005cff5c723e */ /* 0x000fe200000000ff */
[-C--:B------:R-:W-:Y:S01]  /*8b10*/  FMUL R83, R83, R139.reuse ;  /* 0x0000008b53537220 */ /* 0x080fe20000400000 */
[----:B------:R-:W-:Y:S01]  /*8b20*/  F2FP.F16.F32.PACK_AB R94, RZ, R94 ;  /* 0x0000005eff5e723e */ /* 0x000fe200000000ff */
[----:B------:R-:W-:Y:S01]  /*8b30*/  FMUL R82, R82, R139 ;  /* 0x0000008b52527220 */ /* 0x000fe20000400000 */
[----:B------:R-:W-:Y:S01]  /*8b40*/  F2FP.F16.F32.PACK_AB R95, RZ, R95 ;  /* 0x0000005fff5f723e */ /* 0x000fe200000000ff */
[----:B------:R1:W-:Y:S01]  /*8b50*/  @P5 STG.E.U16 desc[UR40][R8.64+0x32], R119 ;  /* 0x0000327708005986 */ /* 0x0003e2000c101528 */
[----:B------:R-:W-:Y:S01]  /*8b60*/  IADD3 R4, P5, R141, R10, RZ ;  /* 0x0000000a8d047210 */ /* 0x000fe20007fbe0ff */
[-C--:B------:R-:W-:Y:S01]  /*8b70*/  FMUL R84, R84, R139.reuse ;  /* 0x0000008b54547220 */ /* 0x080fe20000400000 */
[----:B------:R-:W-:Y:S01]  /*8b80*/  F2FP.F16.F32.PACK_AB R80, RZ, R80 ;  /* 0x00000050ff50723e */ /* 0x000fe200000000ff */
[----:B------:R1:W-:Y:S01]  /*8b90*/  @P4 STG.E.U16 desc[UR40][R10.64+0x20], R104 ;  /* 0x000020680a004986 */ /* 0x0003e2000c101528 */
[C---:B------:R-:W-:Y:S01]  /*8ba0*/  ISETP.GT.AND P4, PT, R0.reuse, 0x80, P0 ;  /* 0x000000800000780c */ /* 0x040fe20000784270 */
[----:B------:R-:W-:Y:S01]  /*8bb0*/  IMAD.X R5, R137, 0x1, R11, P5 ;  /* 0x0000000189057824 */ /* 0x000fe200028e060b */
[----:B------:R-:W-:Y:S01]  /*8bc0*/  ISETP.GT.AND P0, PT, R0, 0x88, P0 ;  /* 0x000000880000780c */ /* 0x000fe20000704270 */
[----:B------:R-:W-:Y:S01]  /*8bd0*/  FMUL R85, R85, R139 ;  /* 0x0000008b55557220 */ /* 0x000fe20000400000 */
[----:B------:R-:W-:Y:S01]  /*8be0*/  F2FP.F16.F32.PACK_AB R81, RZ, R81 ;  /* 0x00000051ff51723e */ /* 0x000fe200000000ff */
[----:B------:R-:W-:Y:S01]  /*8bf0*/  FMUL R86, R86, R139 ;  /* 0x0000008b56567220 */ /* 0x000fe20000400000 */
[----:B------:R-:W-:Y:S01]  /*8c00*/  F2FP.F16.F32.PACK_AB R83, RZ, R83 ;  /* 0x00000053ff53723e */ /* 0x000fe200000000ff */
[-C--:B------:R-:W-:Y:S01]  /*8c10*/  FMUL R87, R87, R139.reuse ;  /* 0x0000008b57577220 */ /* 0x080fe20000400000 */
[----:B------:R-:W-:Y:S01]  /*8c20*/  F2FP.F16.F32.PACK_AB R82, RZ, R82 ;  /* 0x00000052ff52723e */ /* 0x000fe200000000ff */
[-C--:B------:R-:W-:Y:S01]  /*8c30*/  FMUL R72, R72, R139.reuse ;  /* 0x0000008b48487220 */ /* 0x080fe20000400000 */
[----:B------:R-:W-:Y:S01]  /*8c40*/  F2FP.F16.F32.PACK_AB R84, RZ, R84 ;  /* 0x00000054ff54723e */ /* 0x000fe200000000ff */
[----:B------:R-:W-:Y:S01]  /*8c50*/  FMUL R73, R73, R139 ;  /* 0x0000008b49497220 */ /* 0x000fe20000400000 */
[----:B------:R-:W-:Y:S01]  /*8c60*/  F2FP.F16.F32.PACK_AB R85, RZ, R85 ;  /* 0x00000055ff55723e */ /* 0x000fe200000000ff */
[----:B------:R1:W-:Y:S01]  /*8c70*/  @P4 STG.E.U16 desc[UR40][R10.64+0x22], R105 ;  /* 0x000022690a004986 */ /* 0x0003e2000c101528 */
[----:B------:R-:W-:Y:S01]  /*8c80*/  ISETP.GT.AND P4, PT, R0, 0x80, P1 ;  /* 0x000000800000780c */ /* 0x000fe20000f84270 */
[-C--:B------:R-:W-:Y:S01]  /*8c90*/  FMUL R74, R74, R139.reuse ;  /* 0x0000008b4a4a7220 */ /* 0x080fe20000400000 */
[C---:B------:R-:W-:Y:S01]  /*8ca0*/  ISETP.GT.AND P1, PT, R0.reuse, 0x88, P1 ;  /* 0x000000880000780c */ /* 0x040fe20000f24270 */
[----:B------:R1:W-:Y:S01]  /*8cb0*/  @P2 STG.E.U16 desc[UR40][R4.64+0x20], R106 ;  /* 0x0000206a04002986 */ /* 0x0003e2000c101528 */
[C---:B------:R-:W-:Y:S01]  /*8cc0*/  ISETP.GT.AND P2, PT, R0.reuse, 0x80, P3 ;  /* 0x000000800000780c */ /* 0x040fe20001f44270 */
[-C--:B------:R-:W-:Y:S01]  /*8cd0*/  FMUL R75, R75, R139.reuse ;  /* 0x0000008b4b4b7220 */ /* 0x080fe20000400000 */
[----:B------:R-:W-:Y:S01]  /*8ce0*/  ISETP.GT.AND P3, PT, R0, 0x88, P3 ;  /* 0x000000880000780c */ /* 0x000fe20001f64270 */
[----:B------:R1:W-:Y:S01]  /*8cf0*/  @P0 STG.E.U16 desc[UR40][R4.64+0x22], R107 ;  /* 0x0000226b04000986 */ /* 0x0003e2000c101528 */
[----:B------:R-:W-:Y:S01]  /*8d00*/  F2FP.F16.F32.PACK_AB R86, RZ, R86 ;  /* 0x00000056ff56723e */ /* 0x000fe200000000ff */
[----:B------:R-:W-:Y:S01]  /*8d10*/  FMUL R77, R77, R139 ;  /* 0x0000008b4d4d7220 */ /* 0x000fe20000400000 */
[----:B------:R-:W-:Y:S01]  /*8d20*/  F2FP.F16.F32.PACK_AB R87, RZ, R87 ;  /* 0x00000057ff57723e */ /* 0x000fe200000000ff */
[----:B------:R-:W-:Y:S01]  /*8d30*/  FMUL R76, R76, R139 ;  /* 0x0000008b4c4c7220 */ /* 0x000fe20000400000 */
[----:B------:R-:W-:Y:S01]  /*8d40*/  F2FP.F16.F32.PACK_AB R72, RZ, R72 ;  /* 0x00000048ff48723e */ /* 0x000fe200000000ff */
[----:B------:R1:W-:Y:S01]  /*8d50*/  @P4 STG.E.U16 desc[UR40][R10.64+0x30], R108 ;  /* 0x0000306c0a004986 */ /* 0x0003e2000c101528 */
[----:B------:R-:W-:Y:S01]  /*8d60*/  F2FP.F16.F32.PACK_AB R73, RZ, R73 ;  /* 0x00000049ff49723e */ /* 0x000fe200000000ff */
[-C--:B------:R-:W-:Y:S01]  /*8d70*/  FMUL R78, R78, R139.reuse ;  /* 0x0000008b4e4e7220 */ /* 0x080fe20000400000 */
[----:B------:R-:W-:Y:S01]  /*8d80*/  F2FP.F16.F32.PACK_AB R74, RZ, R74 ;  /* 0x0000004aff4a723e */ /* 0x000fe200000000ff */
[----:B------:R1:W-:Y:S01]  /*8d90*/  @P2 STG.E.U16 desc[UR40][R10.64+0x32], R109 ;  /* 0x0000326d0a002986 */ /* 0x0003e2000c101528 */
[----:B------:R-:W-:Y:S01]  /*8da0*/  ISETP.GT.AND P2, PT, R3, 0x21, PT ;  /* 0x000000210300780c */ /* 0x000fe20003f44270 */
[----:B------:R-:W-:Y:S01]  /*8db0*/  FMUL R79, R79, R139 ;  /* 0x0000008b4f4f7220 */ /* 0x000fe20000400000 */
[----:B------:R-:W-:Y:S01]  /*8dc0*/  F2FP.F16.F32.PACK_AB R75, RZ, R75 ;  /* 0x0000004bff4b723e */ /* 0x000fe200000000ff */
[----:B------:R1:W-:Y:S01]  /*8dd0*/  @P3 STG.E.U16 desc[UR40][R4.64+0x32], R111 ;  /* 0x0000326f04003986 */ /* 0x0003e2000c101528 */
[----:B------:R-:W-:Y:S01]  /*8de0*/  ISETP.GT.AND P3, PT, R3, 0x20, PT ;  /* 0x000000200300780c */ /* 0x000fe20003f64270 */
[-C--:B------:R-:W-:Y:S01]  /*8df0*/  FMUL R64, R64, R139.reuse ;  /* 0x0000008b40407220 */ /* 0x080fe20000400000 */
[C---:B------:R-:W-:Y:S01]  /*8e00*/  ISETP.GT.AND P4, PT, R0.reuse, RZ, P2 ;  /* 0x000000ff0000720c */ /* 0x040fe20001784270 */
[----:B------:R1:W-:Y:S01]  /*8e10*/  @P1 STG.E.U16 desc[UR40][R4.64+0x30], R110 ;  /* 0x0000306e04001986 */ /* 0x0003e2000c101528 */
[C---:B------:R-:W-:Y:S01]  /*8e20*/  ISETP.GT.AND P0, PT, R0.reuse, RZ, P3 ;  /* 0x000000ff0000720c */ /* 0x040fe20001f04270 */
[-C--:B------:R-:W-:Y:S01]  /*8e30*/  FMUL R65, R65, R139.reuse ;  /* 0x0000008b41417220 */ /* 0x080fe20000400000 */
[C---:B------:R-:W-:Y:S01]  /*8e40*/  ISETP.GT.AND P1, PT, R0.reuse, 0x8, P2 ;  /* 0x000000080000780c */ /* 0x040fe20001724270 */
[-C--:B------:R-:W-:Y:S01]  /*8e50*/  FMUL R67, R67, R139.reuse ;  /* 0x0000008b43437220 */ /* 0x080fe20000400000 */
[----:B------:R-:W-:Y:S01]  /*8e60*/  ISETP.GT.AND P5, PT, R0, 0x8, P3 ;  /* 0x000000080000780c */ /* 0x000fe20001fa4270 */
[----:B------:R-:W-:Y:S01]  /*8e70*/  FMUL R66, R66, R139 ;  /* 0x0000008b42427220 */ /* 0x000fe20000400000 */
[----:B------:R-:W-:Y:S01]  /*8e80*/  F2FP.F16.F32.PACK_AB R77, RZ, R77 ;  /* 0x0000004dff4d723e */ /* 0x000fe200000000ff */
[-C--:B------:R-:W-:Y:S01]  /*8e90*/  FMUL R68, R68, R139.reuse ;  /* 0x0000008b44447220 */ /* 0x080fe20000400000 */
        /* <DEDUP_REMOVED lines=13> */
[----:B------:R-:W-:Y:S01]  /*8f70*/  FMUL R56, R56, R139 ;  /* 0x0000008b38387220 */ /* 0x000fe20000400000 */
[----:B------:R-:W-:Y:S01]  /*8f80*/  F2FP.F16.F32.PACK_AB R67, RZ, R67 ;  /* 0x00000043ff43723e */ /* 0x000fe200000000ff */
[----:B------:R1:W-:Y:S01]  /*8f90*/  @P5 STG.E.U16 desc[UR40][R8.64+0x40], R98 ;  /* 0x0000406208005986 */ /* 0x0003e2000c101528 */
[C---:B------:R-:W-:Y:S01]  /*8fa0*/  ISETP.GT.AND P5, PT, R0.reuse, RZ, P0 ;  /* 0x000000ff0000720c */ /* 0x040fe200007a4270 */
[-C--:B------:R-:W-:Y:S01]  /*8fb0*/  FMUL R57, R57, R139.reuse ;  /* 0x0000008b39397220 */ /* 0x080fe20000400000 */
[----:B------:R-:W-:Y:S01]  /*8fc0*/  ISETP.GT.AND P4, PT, R0, RZ, P1 ;  /* 0x000000ff0000720c */ /* 0x000fe20000f84270 */
[-C--:B------:R-:W-:Y:S01]  /*8fd0*/  FMUL R58, R58, R139.reuse ;  /* 0x0000008b3a3a7220 */ /* 0x080fe20000400000 */
[----:B------:R-:W-:Y:S01]  /*8fe0*/  F2FP.F16.F32.PACK_AB R66, RZ, R66 ;  /* 0x00000042ff42723e */ /* 0x000fe200000000ff */
        /* <DEDUP_REMOVED lines=10> */
[-C--:B------:R-:W-:Y:S01]  /*9090*/  FMUL R63, R63, R139.reuse ;  /* 0x0000008b3f3f7220 */ /* 0x080fe20000400000 */
[----:B------:R-:W-:Y:S01]  /*90a0*/  F2FP.F16.F32.PACK_AB R56, RZ, R56 ;  /* 0x00000038ff38723e */ /* 0x000fe200000000ff */
[----:B------:R1:W-:Y:S01]  /*90b0*/  @P4 STG.E.U16 desc[UR40][R6.64+0x52], R101 ;  /* 0x0000526506004986 */ /* 0x0003e2000c101528 */
[----:B------:R-:W-:Y:S01]  /*90c0*/  ISETP.GT.AND P4, PT, R0, 0x8, P1 ;  /* 0x000000080000780c */ /* 0x000fe20000f84270 */
[----:B------:R-:W-:Y:S01]  /*90d0*/  FMUL R48, R48, R139 ;  /* 0x0000008b30307220 */ /* 0x000fe20000400000 */
[----:B------:R-:W-:Y:S01]  /*90e0*/  F2FP.F16.F32.PACK_AB R57, RZ, R57 ;  /* 0x00000039ff39723e */ /* 0x000fe200000000ff */
[-C--:B------:R-:W-:Y:S01]  /*90f0*/  FMUL R49, R49, R139.reuse ;  /* 0x0000008b31317220 */ /* 0x080fe20000400000 */
[----:B------:R-:W-:Y:S01]  /*9100*/  F2FP.F16.F32.PACK_AB R58, RZ, R58 ;  /* 0x0000003aff3a723e */ /* 0x000fe200000000ff */
[----:B------:R-:W-:Y:S01]  /*9110*/  FMUL R51, R51, R139 ;  /* 0x0000008b33337220 */ /* 0x000fe20000400000 */
        /* <DEDUP_REMOVED lines=30> */
[----:B------:R-:W-:Y:S01]  /*9300*/  ISETP.GT.AND P2, PT, R3, 0x31, PT ;  /* 0x000000310300780c */ /* 0x000fe20003f44270 */
[----:B------:R-:W-:Y:S01]  /*9310*/  FMUL R44, R44, R139 ;  /* 0x0000008b2c2c7220 */ /* 0x000fe20000400000 */
[----:B------:R-:W-:Y:S01]  /*9320*/  F2FP.F16.F32.PACK_AB R51, RZ, R51 ;  /* 0x00000033ff33723e */ /* 0x000fe200000000ff */
[-C--:B------:R-:W-:Y:S01]  /*9330*/  FMUL R45, R45, R139.reuse ;  /* 0x0000008b2d2d7220 */ /* 0x080fe20000400000 */
[----:B------:R-:W-:Y:S01]  /*9340*/  F2FP.F16.F32.PACK_AB R50, RZ, R50 ;  /* 0x00000032ff32723e */ /* 0x000fe200000000ff */
[----:B------:R1:W-:Y:S01]  /*9350*/  @P4 STG.E.U16 desc[UR40][R10.64+0x50], R92 ;  /* 0x0000505c0a004986 */ /* 0x0003e2000c101528 */
[----:B------:R-:W-:Y:S01]  /*9360*/  ISETP.GT.AND P4, PT, R0, RZ, P2 ;  /* 0x000000ff0000720c */ /* 0x000fe20001784270 */
[-C--:B------:R-:W-:Y:S01]  /*9370*/  FMUL R46, R46, R139.reuse ;  /* 0x0000008b2e2e7220 */ /* 0x080fe20000400000 */
[----:B------:R-:W-:Y:S01]  /*9380*/  F2FP.F16.F32.PACK_AB R52, RZ, R52 ;  /* 0x00000034ff34723e */ /* 0x000fe200000000ff */
[----:B------:R1:W-:Y:S01]  /*9390*/  @P3 STG.E.U16 desc[UR40][R10.64+0x52], R93 ;  /* 0x0000525d0a003986 */ /* 0x0003e2000c101528 */
[----:B------:R-:W-:Y:S01]  /*93a0*/  ISETP.GT.AND P3, PT, R3, 0x30, PT ;  /* 0x000000300300780c */ /* 0x000fe20003f64270 */
[----:B------:R-:W-:Y:S01]  /*93b0*/  FMUL R47, R47, R139 ;  /* 0x0000008b2f2f7220 */ /* 0x000fe20000400000 */
[----:B------:R-:W-:Y:S01]  /*93c0*/  F2FP.F16.F32.PACK_AB R53, RZ, R53 ;  /* 0x00000035ff35723e */ /* 0x000fe200000000ff */
[----:B------:R1:W-:Y:S01]  /*93d0*/  @P0 STG.E.U16 desc[UR40][R4.64+0x50], R94 ;  /* 0x0000505e04000986 */ /* 0x0003e2000c101528 */
[----:B------:R-:W-:Y:S01]  /*93e0*/  ISETP.GT.AND P0, PT, R0, RZ, P3 ;  /* 0x000000ff0000720c */ /* 0x000fe20001f04270 */
[-C--:B------:R-:W-:Y:S01]  /*93f0*/  FMUL R32, R32, R139.reuse ;  /* 0x0000008b20207220 */ /* 0x080fe20000400000 */
[C---:B------:R-:W-:Y:S01]  /*9400*/  ISETP.GT.AND P5, PT, R0.reuse, 0x8, P3 ;  /* 0x000000080000780c */ /* 0x040fe20001fa4270 */
[----:B------:R1:W-:Y:S01]  /*9410*/  @P1 STG.E.U16 desc[UR40][R4.64+0x52], R95 ;  /* 0x0000525f04001986 */ /* 0x0003e2000c101528 */
[----:B------:R-:W-:Y:S01]  /*9420*/  ISETP.GT.AND P1, PT, R0, 0x8, P2 ;  /* 0x000000080000780c */ /* 0x000fe20001724270 */
[----:B------:R-:W-:Y:S01]  /*9430*/  FMUL R33, R33, R139 ;  /* 0x0000008b21217220 */ /* 0x000fe20000400000 */
[----:B------:R-:W-:Y:S01]  /*9440*/  F2FP.F16.F32.PACK_AB R54, RZ, R54 ;  /* 0x00000036ff36723e */ /* 0x000fe200000000ff */
[----:B------:R1:W-:Y:S01]  /*9450*/  @P4 STG.E.U16 desc[UR40][R6.64+0x62], R81 ;  /* 0x0000625106004986 */ /* 0x0003e2000c101528 */
[----:B------:R-:W-:Y:S01]  /*9460*/  F2FP.F16.F32.PACK_AB R55, RZ, R55 ;  /* 0x00000037ff37723e */ /* 0x000fe200000000ff */
[-C--:B------:R-:W-:Y:S01]  /*9470*/  FMUL R34, R34, R139.reuse ;  /* 0x0000008b22227220 */ /* 0x080fe20000400000 */
[----:B------:R-:W-:Y:S01]  /*9480*/  F2FP.F16.F32.PACK_AB R40, RZ, R40 ;  /* 0x00000028ff28723e */ /* 0x000fe200000000ff */
[----:B------:R-:W-:Y:S01]  /*9490*/  FMUL R35, R35, R139 ;  /* 0x0000008b23237220 */ /* 0x000fe20000400000 */
[----:B------:R-:W-:Y:S01]  /*94a0*/  F2FP.F16.F32.PACK_AB R41, RZ, R41 ;  /* 0x00000029ff29723e */ /* 0x000fe200000000ff */
[----:B------:R1:W-:Y:S01]  /*94b0*/  @P0 STG.E.U16 desc[UR40][R6.64+0x60], R80 ;  /* 0x0000605006000986 */ /* 0x0003e2000c101528 */
[C---:B------:R-:W-:Y:S01]  /*94c0*/  ISETP.GT.AND P0, PT, R3.reuse, 0x38, PT ;  /* 0x000000380300780c */ /* 0x040fe20003f04270 */
        /* <DEDUP_REMOVED lines=9> */
[----:B------:R-:W-:Y:S01]  /*9560*/  ISETP.GT.AND P4, PT, R0, RZ, P1 ;  /* 0x000000ff0000720c */ /* 0x000fe20000f84270 */
        /* <DEDUP_REMOVED lines=10> */
[----:B------:R1:W-:Y:S01]  /*9610*/  @P5 STG.E.U16 desc[UR40][R6.64+0x70], R84 ;  /* 0x0000705406005986 */ /* 0x0003e2000c101528 */
[----:B------:R-:W-:Y:S01]  /*9620*/  ISETP.GT.AND P5, PT, R0, 0x8, P0 ;  /* 0x000000080000780c */ /* 0x000fe200007a4270 */
[----:B------:R-:W-:Y:S01]  /*9630*/  FMUL R28, R28, R139 ;  /* 0x0000008b1c1c7220 */ /* 0x000fe20000400000 */
[----:B------:R-:W-:Y:S01]  /*9640*/  F2FP.F16.F32.PACK_AB R33, RZ, R33 ;  /* 0x00000021ff21723e */ /* 0x000fe200000000ff */
[----:B------:R1:W-:Y:S01]  /*9650*/  @P4 STG.E.U16 desc[UR40][R6.64+0x72], R85 ;  /* 0x0000725506004986 */ /* 0x0003e2000c101528 */
[----:B------:R-:W-:Y:S01]  /*9660*/  ISETP.GT.AND P4, PT, R0, 0x8, P1 ;  /* 0x000000080000780c */ /* 0x000fe20000f84270 */
[-C--:B------:R-:W-:Y:S01]  /*9670*/  FMUL R29, R29, R139.reuse ;  /* 0x0000008b1d1d7220 */ /* 0x080fe20000400000 */
[----:B------:R-:W-:Y:S01]  /*9680*/  F2FP.F16.F32.PACK_AB R34, RZ, R34 ;  /* 0x00000022ff22723e */ /* 0x000fe200000000ff */
[----:B------:R-:W-:Y:S01]  /*9690*/  FMUL R30, R30, R139 ;  /* 0x0000008b1e1e7220 */ /* 0x000fe20000400000 */
[----:B------:R-:W-:Y:S01]  /*96a0*/  F2FP.F16.F32.PACK_AB R35, RZ, R35 ;  /* 0x00000023ff23723e */ /* 0x000fe200000000ff */
[----:B------:R-:W-:Y:S01]  /*96b0*/  FMUL R31, R31, R139 ;  /* 0x0000008b1f1f7220 */ /* 0x000fe20000400000 */
[----:B------:R-:W-:-:S02]  /*96c0*/  F2FP.F16.F32.PACK_AB R36, RZ, R36 ;  /* 0x00000024ff24723e */ /* 0x000fc400000000ff */
[----:B------:R-:W-:Y:S01]  /*96d0*/  F2FP.F16.F32.PACK_AB R37, RZ, R37 ;  /* 0x00000025ff25723e */ /* 0x000fe200000000ff */
[----:B------:R1:W-:Y:S01]  /*96e0*/  @P5 STG.E.U16 desc[UR40][R8.64+0x70], R86 ;  /* 0x0000705608005986 */ /* 0x0003e2000c101528 */
[C---:B------:R-:W-:Y:S02]  /*96f0*/  ISETP.GT.AND P5, PT, R0.reuse, 0x80, P3 ;  /* 0x000000800000780c */ /* 0x040fe40001fa4270 */
[C---:B------:R-:W-:Y:S01]  /*9700*/  ISETP.GT.AND P3, PT, R0.reuse, 0x88, P3 ;  /* 0x000000880000780c */ /* 0x040fe20001f64270 */
[----:B------:R1:W-:Y:S01]  /*9710*/  @P4 STG.E.U16 desc[UR40][R8.64+0x72], R87 ;  /* 0x0000725708004986 */ /* 0x0003e2000c101528 */
[C---:B------:R-:W-:Y:S02]  /*9720*/  ISETP.GT.AND P4, PT, R0.reuse, 0x80, P2 ;  /* 0x000000800000780c */ /* 0x040fe40001784270 */
[----:B------:R-:W-:Y:S02]  /*9730*/  ISETP.GT.AND P2, PT, R0, 0x88, P2 ;  /* 0x000000880000780c */ /* 0x000fe40001744270 */
[----:B------:R-:W-:-:S02]  /*9740*/  F2FP.F16.F32.PACK_AB R38, RZ, R38 ;  /* 0x00000026ff26723e */ /* 0x000fc400000000ff */
[----:B------:R-:W-:Y:S02]  /*9750*/  F2FP.F16.F32.PACK_AB R39, RZ, R39 ;  /* 0x00000027ff27723e */ /* 0x000fe400000000ff */
[----:B------:R-:W-:Y:S01]  /*9760*/  F2FP.F16.F32.PACK_AB R24, RZ, R24 ;  /* 0x00000018ff18723e */ /* 0x000fe200000000ff */
[----:B------:R1:W-:Y:S01]  /*9770*/  @P5 STG.E.U16 desc[UR40][R10.64+0x60], R72 ;  /* 0x000060480a005986 */ /* 0x0003e2000c101528 */
[----:B------:R-:W-:Y:S02]  /*9780*/  F2FP.F16.F32.PACK_AB R25, RZ, R25 ;  /* 0x00000019ff19723e */ /* 0x000fe400000000ff */
[----:B------:R-:W-:Y:S01]  /*9790*/  F2FP.F16.F32.PACK_AB R26, RZ, R26 ;  /* 0x0000001aff1a723e */ /* 0x000fe200000000ff */
[----:B------:R1:W-:Y:S01]  /*97a0*/  @P4 STG.E.U16 desc[UR40][R10.64+0x62], R73 ;  /* 0x000062490a004986 */ /* 0x0003e2000c101528 */
[C---:B------:R-:W-:Y:S02]  /*97b0*/  ISETP.GT.AND P4, PT, R0.reuse, 0x80, P0 ;  /* 0x000000800000780c */ /* 0x040fe40000784270 */
[C---:B------:R-:W-:Y:S01]  /*97c0*/  ISETP.GT.AND P0, PT, R0.reuse, 0x88, P0 ;  /* 0x000000880000780c */ /* 0x040fe20000704270 */
[----:B------:R1:W-:Y:S01]  /*97d0*/  @P3 STG.E.U16 desc[UR40][R4.64+0x60], R74 ;  /* 0x0000604a04003986 */ /* 0x0003e2000c101528 */
[----:B------:R-:W-:-:S02]  /*97e0*/  ISETP.GT.AND P3, PT, R0, 0x80, P1 ;  /* 0x000000800000780c */ /* 0x000fc40000f64270 */
[C---:B------:R-:W-:Y:S01]  /*97f0*/  ISETP.GT.AND P1, PT, R0.reuse, 0x88, P1 ;  /* 0x000000880000780c */ /* 0x040fe20000f24270 */
[----:B------:R1:W-:Y:S01]  /*9800*/  @P2 STG.E.U16 desc[UR40][R4.64+0x62], R75 ;  /* 0x0000624b04002986 */ /* 0x0003e2000c101528 */
[C---:B------:R-:W-:Y:S02]  /*9810*/  ISETP.GT.AND P2, PT, R3.reuse, 0x41, PT ;  /* 0x000000410300780c */ /* 0x040fe40003f44270 */
[----:B------:R-:W-:Y:S02]  /*9820*/  F2FP.F16.F32.PACK_AB R27, RZ, R27 ;  /* 0x0000001bff1b723e */ /* 0x000fe400000000ff */
[----:B------:R-:W-:Y:S01]  /*9830*/  F2FP.F16.F32.PACK_AB R28, RZ, R28 ;  /* 0x0000001cff1c723e */ /* 0x000fe200000000ff */
[----:B------:R1:W-:Y:S01]  /*9840*/  @P4 STG.E.U16 desc[UR40][R10.64+0x70], R76 ;  /* 0x0000704c0a004986 */ /* 0x0003e2000c101528 */
[----:B------:R-:W-:Y:S02]  /*9850*/  ISETP.GT.AND P4, PT, R0, RZ, P2 ;  /* 0x000000ff0000720c */ /* 0x000fe40001784270 */
[----:B------:R-:W-:Y:S01]  /*9860*/  F2FP.F16.F32.PACK_AB R29, RZ, R29 ;  /* 0x0000001dff1d723e */ /* 0x000fe200000000ff */
[----:B------:R1:W-:Y:S01]  /*9870*/  @P3 STG.E.U16 desc[UR40][R10.64+0x72], R77 ;  /* 0x0000724d0a003986 */ /* 0x0003e2000c101528 */
[----:B------:R-:W-:-:S02]  /*9880*/  ISETP.GT.AND P3, PT, R3, 0x40, PT ;  /* 0x000000400300780c */ /* 0x000fc40003f64270 */
[----:B------:R-:W-:Y:S01]  /*9890*/  F2FP.F16.F32.PACK_AB R30, RZ, R30 ;  /* 0x0000001eff1e723e */ /* 0x000fe200000000ff */
[----:B------:R1:W-:Y:S01]  /*98a0*/  @P0 STG.E.U16 desc[UR40][R4.64+0x70], R78 ;  /* 0x0000704e04000986 */ /* 0x0003e2000c101528 */
[C---:B------:R-:W-:Y:S02]  /*98b0*/  ISETP.GT.AND P0, PT, R0.reuse, RZ, P3 ;  /* 0x000000ff0000720c */ /* 0x040fe40001f04270 */
[C---:B------:R-:W-:Y:S01]  /*98c0*/  ISETP.GT.AND P5, PT, R0.reuse, 0x8, P3 ;  /* 0x000000080000780c */ /* 0x040fe20001fa4270 */
[----:B------:R1:W-:Y:S01]  /*98d0*/  @P1 STG.E.U16 desc[UR40][R4.64+0x72], R79 ;  /* 0x0000724f04001986 */ /* 0x0003e2000c101528 */
[----:B------:R-:W-:Y:S02]  /*98e0*/  ISETP.GT.AND P1, PT, R0, 0x8, P2 ;  /* 0x000000080000780c */ /* 0x000fe40001724270 */
[----:B------:R-:W-:Y:S01]  /*98f0*/  F2FP.F16.F32.PACK_AB R31, RZ, R31 ;  /* 0x0000001fff1f723e */ /* 0x000fe200000000ff */
[----:B------:R1:W-:Y:S06]  /*9900*/  @P4 STG.E.U16 desc[UR40][R6.64+0x82], R65 ;  /* 0x0000824106004986 */ /* 0x0003ec000c101528 */
[----:B------:R1:W-:Y:S01]  /*9910*/  @P0 STG.E.U16 desc[UR40][R6.64+0x80], R64 ;  /* 0x0000804006000986 */ /* 0x0003e2000c101528 */
[----:B------:R-:W-:-:S03]  /*9920*/  ISETP.GT.AND P0, PT, R3, 0x48, PT ;  /* 0x000000480300780c */ /* 0x000fc60003f04270 */
[----:B------:R1:W-:Y:S01]  /*9930*/  @P1 STG.E.U16 desc[UR40][R8.64+0x82], R67 ;  /* 0x0000824308001986 */ /* 0x0003e2000c101528 */
[----:B------:R-:W-:-:S03]  /*9940*/  ISETP.GT.AND P1, PT, R3, 0x49, PT ;  /* 0x000000490300780c */ /* 0x000fc60003f24270 */
[----:B------:R1:W-:Y:S01]  /*9950*/  @P5 STG.E.U16 desc[UR40][R8.64+0x80], R66 ;  /* 0x0000804208005986 */ /* 0x0003e2000c101528 */
[C---:B------:R-:W-:Y:S02]  /*9960*/  ISETP.GT.AND P5, PT, R0.reuse, RZ, P0 ;  /* 0x000000ff0000720c */ /* 0x040fe400007a4270 */
[----:B------:R-:W-:-:S11]  /*9970*/  ISETP.GT.AND P4, PT, R0, RZ, P1 ;  /* 0x000000ff0000720c */ /* 0x000fd60000f84270 */
[----:B------:R1:W-:Y:S01]  /*9980*/  @P5 STG.E.U16 desc[UR40][R6.64+0x90], R68 ;  /* 0x0000904406005986 */ /* 0x0003e2000c101528 */
[----:B------:R-:W-:-:S03]  /*9990*/  ISETP.GT.AND P5, PT, R0, 0x8, P0 ;  /* 0x000000080000780c */ /* 0x000fc600007a4270 */
[----:B------:R1:W-:Y:S01]  /*99a0*/  @P4 STG.E.U16 desc[UR40][R6.64+0x92], R69 ;  /* 0x0000924506004986 */ /* 0x0003e2000c101528 */
[----:B------:R-:W-:-:S09]  /*99b0*/  ISETP.GT.AND P4, PT, R0, 0x8, P1 ;  /* 0x000000080000780c */ /* 0x000fd20000f84270 */
[----:B------:R1:W-:Y:S01]  /*99c0*/  @P5 STG.E.U16 desc[UR40][R8.64+0x90], R70 ;  /* 0x0000904608005986 */ /* 0x0003e2000c101528 */
[C---:B------:R-:W-:Y:S02]  /*99d0*/  ISETP.GT.AND P5, PT, R0.reuse, 0x80, P3 ;  /* 0x000000800000780c */ /* 0x040fe40001fa4270 */
[C---:B------:R-:W-:Y:S01]  /*99e0*/  ISETP.GT.AND P3, PT, R0.reuse, 0x88, P3 ;  /* 0x000000880000780c */ /* 0x040fe20001f64270 */
[----:B------:R1:W-:Y:S01]  /*99f0*/  @P4 STG.E.U16 desc[UR40][R8.64+0x92], R71 ;  /* 0x0000924708004986 */ /* 0x0003e2000c101528 */
[C---:B------:R-:W-:Y:S02]  /*9a00*/  ISETP.GT.AND P4, PT, R0.reuse, 0x80, P2 ;  /* 0x000000800000780c */ /* 0x040fe40001784270 */
[----:B------:R-:W-:-:S07]  /*9a10*/  ISETP.GT.AND P2, PT, R0, 0x88, P2 ;  /* 0x000000880000780c */ /* 0x000fce0001744270 */
[----:B------:R1:W-:Y:S04]  /*9a20*/  @P5 STG.E.U16 desc[UR40][R10.64+0x80], R56 ;  /* 0x000080380a005986 */ /* 0x0003e8000c101528 */
[----:B------:R1:W-:Y:S01]  /*9a30*/  @P4 STG.E.U16 desc[UR40][R10.64+0x82], R57 ;  /* 0x000082390a004986 */ /* 0x0003e2000c101528 */
[C---:B------:R-:W-:Y:S02]  /*9a40*/  ISETP.GT.AND P4, PT, R0.reuse, 0x80, P0 ;  /* 0x000000800000780c */ /* 0x040fe40000784270 */
[C---:B------:R-:W-:Y:S01]  /*9a50*/  ISETP.GT.AND P0, PT, R0.reuse, 0x88, P0 ;  /* 0x000000880000780c */ /* 0x040fe20000704270 */
[----:B------:R1:W-:Y:S01]  /*9a60*/  @P3 STG.E.U16 desc[UR40][R4.64+0x80], R58 ;  /* 0x0000803a04003986 */ /* 0x0003e2000c101528 */
[C---:B------:R-:W-:Y:S02]  /*9a70*/  ISETP.GT.AND P3, PT, R0.reuse, 0x80, P1 ;  /* 0x000000800000780c */ /* 0x040fe40000f64270 */
[----:B------:R-:W-:Y:S01]  /*9a80*/  ISETP.GT.AND P1, PT, R0, 0x88, P1 ;  /* 0x000000880000780c */ /* 0x000fe20000f24270 */
[----:B------:R1:W-:Y:S01]  /*9a90*/  @P2 STG.E.U16 desc[UR40][R4.64+0x82], R59 ;  /* 0x0000823b04002986 */ /* 0x0003e2000c101528 */
[----:B------:R-:W-:-:S05]  /*9aa0*/  ISETP.GT.AND P2, PT, R3, 0x51, PT ;  /* 0x000000510300780c */ /* 0x000fca0003f44270 */
[----:B------:R1:W-:Y:S01]  /*9ab0*/  @P4 STG.E.U16 desc[UR40][R10.64+0x90], R60 ;  /* 0x0000903c0a004986 */ /* 0x0003e2000c101528 */
[----:B------:R-:W-:-:S03]  /*9ac0*/  ISETP.GT.AND P4, PT, R0, RZ, P2 ;  /* 0x000000ff0000720c */ /* 0x000fc60001784270 */
[----:B------:R1:W-:Y:S01]  /*9ad0*/  @P3 STG.E.U16 desc[UR40][R10.64+0x92], R61 ;  /* 0x0000923d0a003986 */ /* 0x0003e2000c101528 */
[----:B------:R-:W-:-:S03]  /*9ae0*/  ISETP.GT.AND P3, PT, R3, 0x50, PT ;  /* 0x000000500300780c */ /* 0x000fc60003f64270 */
[----:B------:R1:W-:Y:S01]  /*9af0*/  @P0 STG.E.U16 desc[UR40][R4.64+0x90], R62 ;  /* 0x0000903e04000986 */ /* 0x0003e2000c101528 */
[C---:B------:R-:W-:Y:S02]  /*9b00*/  ISETP.GT.AND P0, PT, R0.reuse, RZ, P3 ;  /* 0x000000ff0000720c */ /* 0x040fe40001f04270 */
[C---:B------:R-:W-:Y:S01]  /*9b10*/  ISETP.GT.AND P5, PT, R0.reuse, 0x8, P3 ;  /* 0x000000080000780c */ /* 0x040fe20001fa4270 */
[----:B------:R1:W-:Y:S01]  /*9b20*/  @P1 STG.E.U16 desc[UR40][R4.64+0x92], R63 ;  /* 0x0000923f04001986 */ /* 0x0003e2000c101528 */
[----:B------:R-:W-:-:S03]  /*9b30*/  ISETP.GT.AND P1, PT, R0, 0x8, P2 ;  /* 0x000000080000780c */ /* 0x000fc60001724270 */
        /* <DEDUP_REMOVED lines=25> */
[----:B------:R1:W-:Y:S06]  /*9cd0*/  @P2 STG.E.U16 desc[UR40][R4.64+0xa2], R43 ;  /* 0x0000a22b04002986 */ /* 0x0003ec000c101528 */
[----:B------:R1:W-:Y:S04]  /*9ce0*/  @P4 STG.E.U16 desc[UR40][R10.64+0xb0], R44 ;  /* 0x0000b02c0a004986 */ /* 0x0003e8000c101528 */
[----:B------:R1:W-:Y:S01]  /*9cf0*/  @P3 STG.E.U16 desc[UR40][R10.64+0xb2], R45 ;  /* 0x0000b22d0a003986 */ /* 0x0003e2000c101528 */
[----:B------:R-:W-:-:S03]  /*9d00*/  ISETP.GT.AND P3, PT, R3, 0x60, PT ;  /* 0x000000600300780c */ /* 0x000fc60003f64270 */
[----:B------:R1:W-:Y:S01]  /*9d10*/  @P0 STG.E.U16 desc[UR40][R4.64+0xb0], R46 ;  /* 0x0000b02e04000986 */ /* 0x0003e2000c101528 */
[----:B------:R-:W-:Y:S02]  /*9d20*/  ISETP.GT.AND P0, PT, R3, 0x61, PT ;  /* 0x000000610300780c */ /* 0x000fe40003f04270 */
[C---:B------:R-:W-:Y:S01]  /*9d30*/  ISETP.GT.AND P4, PT, R0.reuse, 0x8, P3 ;  /* 0x000000080000780c */ /* 0x040fe20001f84270 */
[----:B------:R1:W-:Y:S01]  /*9d40*/  @P1 STG.E.U16 desc[UR40][R4.64+0xb2], R47 ;  /* 0x0000b22f04001986 */ /* 0x0003e2000c101528 */
[C---:B------:R-:W-:Y:S02]  /*9d50*/  ISETP.GT.AND P1, PT, R0.reuse, RZ, P3 ;  /* 0x000000ff0000720c */ /* 0x040fe40001f24270 */
[C---:B------:R-:W-:Y:S02]  /*9d60*/  ISETP.GT.AND P2, PT, R0.reuse, RZ, P0 ;  /* 0x000000ff0000720c */ /* 0x040fe40000744270 */
[----:B------:R-:W-:-:S09]  /*9d70*/  ISETP.GT.AND P5, PT, R0, 0x8, P0 ;  /* 0x000000080000780c */ /* 0x000fd200007a4270 */
[----:B------:R1:W-:Y:S01]  /*9d80*/  @P1 STG.E.U16 desc[UR40][R6.64+0xc0], R32 ;  /* 0x0000c02006001986 */ /* 0x0003e2000c101528 */
[----:B------:R-:W-:-:S03]  /*9d90*/  ISETP.GT.AND P1, PT, R3, 0x68, PT ;  /* 0x000000680300780c */ /* 0x000fc60003f24270 */
[----:B------:R1:W-:Y:S01]  /*9da0*/  @P2 STG.E.U16 desc[UR40][R6.64+0xc2], R33 ;  /* 0x0000c22106002986 */ /* 0x0003e2000c101528 */
[----:B------:R-:W-:-:S03]  /*9db0*/  ISETP.GT.AND P2, PT, R3, 0x69, PT ;  /* 0x000000690300780c */ /* 0x000fc60003f44270 */
[----:B------:R1:W-:Y:S01]  /*9dc0*/  @P4 STG.E.U16 desc[UR40][R8.64+0xc0], R34 ;  /* 0x0000c02208004986 */ /* 0x0003e2000c101528 */
[----:B------:R-:W-:-:S03]  /*9dd0*/  ISETP.GT.AND P4, PT, R0, RZ, P2 ;  /* 0x000000ff0000720c */ /* 0x000fc60001784270 */
[----:B------:R1:W-:Y:S01]  /*9de0*/  @P5 STG.E.U16 desc[UR40][R8.64+0xc2], R35 ;  /* 0x0000c22308005986 */ /* 0x0003e2000c101528 */
[----:B------:R-:W-:-:S09]  /*9df0*/  ISETP.GT.AND P5, PT, R0, RZ, P1 ;  /* 0x000000ff0000720c */ /* 0x000fd20000fa4270 */
        /* <DEDUP_REMOVED lines=10> */
[----:B------:R1:W-:Y:S01]  /*9ea0*/  @P4 STG.E.U16 desc[UR40][R10.64+0xc0], R24 ;  /* 0x0000c0180a004986 */ /* 0x0003e2000c101528 */
[C---:B------:R-:W-:Y:S02]  /*9eb0*/  ISETP.GT.AND P4, PT, R0.reuse, 0x80, P1 ;  /* 0x000000800000780c */ /* 0x040fe40000f84270 */
[C---:B------:R-:W-:Y:S01]  /*9ec0*/  ISETP.GT.AND P1, PT, R0.reuse, 0x88, P1 ;  /* 0x000000880000780c */ /* 0x040fe20000f24270 */
[----:B------:R1:W-:Y:S01]  /*9ed0*/  @P5 STG.E.U16 desc[UR40][R10.64+0xc2], R25 ;  /* 0x0000c2190a005986 */ /* 0x0003e2000c101528 */
[C---:B------:R-:W-:Y:S02]  /*9ee0*/  ISETP.GT.AND P5, PT, R0.reuse, 0x80, P2 ;  /* 0x000000800000780c */ /* 0x040fe400017a4270 */
[----:B------:R-:W-:Y:S01]  /*9ef0*/  ISETP.GT.AND P2, PT, R0, 0x88, P2 ;  /* 0x000000880000780c */ /* 0x000fe20001744270 */
[----:B------:R1:W-:Y:S04]  /*9f00*/  @P3 STG.E.U16 desc[UR40][R4.64+0xc0], R26 ;  /* 0x0000c01a04003986 */ /* 0x0003e8000c101528 */
[----:B------:R1:W-:Y:S04]  /*9f10*/  @P0 STG.E.U16 desc[UR40][R4.64+0xc2], R27 ;  /* 0x0000c21b04000986 */ /* 0x0003e8000c101528 */
[----:B------:R1:W-:Y:S04]  /*9f20*/  @P4 STG.E.U16 desc[UR40][R10.64+0xd0], R28 ;  /* 0x0000d01c0a004986 */ /* 0x0003e8000c101528 */
[----:B------:R1:W-:Y:S04]  /*9f30*/  @P5 STG.E.U16 desc[UR40][R10.64+0xd2], R29 ;  /* 0x0000d21d0a005986 */ /* 0x0003e8000c101528 */
[----:B------:R1:W-:Y:S04]  /*9f40*/  @P1 STG.E.U16 desc[UR40][R4.64+0xd0], R30 ;  /* 0x0000d01e04001986 */ /* 0x0003e8000c101528 */
[----:B------:R1:W-:Y:S02]  /*9f50*/  @P2 STG.E.U16 desc[UR40][R4.64+0xd2], R31 ;  /* 0x0000d21f04002986 */ /* 0x0003e4000c101528 */
.L_x_253:
[----:B------:R-:W-:Y:S05]  /*9f60*/  BSYNC B0 ;  /* 0x0000000000007941 */ /* 0x000fea0003800000 */
.L_x_33:
[----:B------:R-:W-:Y:S01]  /*9f70*/  ULDC UR4, c[0x0][0xc] ;  /* 0x0000030000047ab9 */ /* 0x000fe20000000800 */
[----:B------:R-:W-:Y:S01]  /*9f80*/  ULDC UR5, c[0x0][0x10] ;  /* 0x0000040000057ab9 */ /* 0x000fe20000000800 */
[----:B0-----:R-:W0:Y:S01]  /*9f90*/  LDC R3, c[0x0][0x14] ;  /* 0x00000500ff037b82 */ /* 0x001e220000000800 */
[----:B------:R-:W-:Y:S01]  /*9fa0*/  UIMAD.WIDE.U32 UR4, UR4, UR5, URZ ;  /* 0x00000005040472a5 */ /* 0x000fe2000f8e003f */
[----:B------:R-:W-:Y:S01]  /*9fb0*/  PRMT R0, RZ, 0x7610, R0 ;  /* 0x00007610ff007816 */ /* 0x000fe20000000000 */
[----:B-----5:R-:W-:Y:S02]  /*9fc0*/  IMAD.MOV.U32 R138, RZ, RZ, -0x1 ;  /* 0xffffffffff8a7424 */ /* 0x020fe400078e00ff */
[----:B------:R-:W-:Y:S02]  /*9fd0*/  IMAD.MOV.U32 R137, RZ, RZ, -0x1 ;  /* 0xffffffffff897424 */ /* 0x000fe400078e00ff */
[----:B0-----:R-:W-:-:S04]  /*9fe0*/  IMAD.WIDE.U32 R16, R3, UR4, R16 ;  /* 0x0000000403107c25 */ /* 0x001fc8000f8e0010 */
[----:B------:R-:W-:Y:S01]  /*9ff0*/  IMAD R3, R3, UR5, RZ ;  /* 0x0000000503037c24 */ /* 0x000fe2000f8e02ff */
[----:B------:R-:W-:Y:S02]  /*a000*/  ULDC.64 UR4, c[0x0][0x650] ;  /* 0x0001940000047ab9 */ /* 0x000fe40000000a00 */
[----:B------:R-:W-:Y:S01]  /*a010*/  ISETP.GE.U32.AND P0, PT, R16, UR4, PT ;  /* 0x0000000410007c0c */ /* 0x000fe2000bf06070 */
[----:B------:R-:W-:-:S05]  /*a020*/  IMAD.IADD R17, R17, 0x1, R3 ;  /* 0x0000000111117824 */ /* 0x000fca00078e0203 */
[----:B------:R-:W-:-:S13]  /*a030*/  ISETP.GE.U32.AND.EX P0, PT, R17, UR5, PT, P0 ;  /* 0x0000000511007c0c */ /* 0x000fda000bf06100 */
[----:B------:R-:W-:Y:S05]  /*a040*/  @P0 BRA `(.L_x_254) ;  /* 0x0000000400640947 */ /* 0x000fea0003800000 */
[----:B-12---:R-:W0:Y:S01]  /*a050*/  S2R R12, SR_CTAID.X ;  /* 0x00000000000c7919 */ /* 0x006e220000002500 */
[----:B------:R-:W1:Y:S01]  /*a060*/  LDC.64 R10, c[0x0][0x628] ;  /* 0x00018a00ff0a7b82 */ /* 0x000e620000000a00 */
[----:B------:R-:W-:Y:S01]  /*a070*/  ULDC UR4, c[0x0][0x150] ;  /* 0x0000540000047ab9 */ /* 0x000fe20000000800 */
[----:B------:R-:W-:Y:S01]  /*a080*/  IMAD.MOV.U32 R8, RZ, RZ, R16 ;  /* 0x000000ffff087224 */ /* 0x000fe200078e0010 */
[----:B------:R-:W2:Y:S01]  /*a090*/  S2R R24, SR_CTAID.Y ;  /* 0x0000000000187919 */ /* 0x000ea20000002600 */
[----:B------:R-:W-:-:S04]  /*a0a0*/  IMAD.MOV.U32 R9, RZ, RZ, R17 ;  /* 0x000000ffff097224 */ /* 0x000fc800078e0011 */
[----:B------:R-:W2:Y:S08]  /*a0b0*/  LDC R21, c[0x0][0x144] ;  /* 0x00005100ff157b82 */ /* 0x000eb00000000800 */
[----:B------:R-:W2:Y:S08]  /*a0c0*/  LDC R0, c[0x0][0x630] ;  /* 0x00018c00ff007b82 */ /* 0x000eb00000000800 */
[----:B---3--:R-:W3:Y:S01]  /*a0d0*/  LDC.64 R14, c[0x0][0x620] ;  /* 0x00018800ff0e7b82 */ /* 0x008ee20000000a00 */
[----:B-1----:R-:W-:-:S04]  /*a0e0*/  ISETP.NE.U32.AND P0, PT, R10, RZ, PT ;  /* 0x000000ff0a00720c */ /* 0x002fc80003f05070 */
[----:B------:R-:W-:Y:S02]  /*a0f0*/  ISETP.NE.AND.EX P0, PT, R11, RZ, PT, P0 ;  /* 0x000000ff0b00720c */ /* 0x000fe40003f05300 */
[----:B0-----:R-:W-:-:S05]  /*a100*/  I2FP.F32.U32 R3, R12 ;  /* 0x0000000c00037245 */ /* 0x001fca0000201000 */
[----:B------:R-:W-:-:S04]  /*a110*/  FMUL R3, R3, UR4 ;  /* 0x0000000403037c20 */ /* 0x000fc80008400000 */
[----:B------:R0:W1:Y:S02]  /*a120*/  F2I.U32.TRUNC.NTZ R20, R3 ;  /* 0x0000000300147305 */ /* 0x000064000020f000 */
[----:B--2---:R-:W-:Y:S05]  /*a130*/  @!P0 BRA `(.L_x_255) ;  /* 0x0000000000288947 */ /* 0x004fea0003800000 */
[----:B0-----:R-:W0:Y:S02]  /*a140*/  LDC R3, c[0x0][0x634] ;  /* 0x00018d00ff037b82 */ /* 0x001e240000000800 */
        /* <DEDUP_REMOVED lines=9> */
.L_x_255:
[----:B------:R-:W2:Y:S01]  /*a1e0*/  LDC.64 R28, c[0x0][0x640] ;  /* 0x00019000ff1c7b82 */ /* 0x000ea20000000a00 */
[-CC-:B------:R-:W-:Y:S01]  /*a1f0*/  SHF.R.U64 R137, R8, R0.reuse, R9.reuse ;  /* 0x0000000008897219 */ /* 0x180fe20000001209 */
[----:B-1----:R-:W-:Y:S01]  /*a200*/  IMAD.MOV R20, RZ, RZ, -R20 ;  /* 0x000000ffff147224 */ /* 0x002fe200078e0a14 */
[----:B------:R-:W-:Y:S01]  /*a210*/  SHF.R.U32.HI R0, RZ, R0, R9 ;  /* 0x00000000ff007219 */ /* 0x000fe20000011609 */
[----:B------:R-:W-:Y:S01]  /*a220*/  ULDC UR4, c[0x0][0x154] ;  /* 0x0000550000047ab9 */ /* 0x000fe20000000800 */
[----:B0-----:R-:W-:Y:S01]  /*a230*/  IADD3 R3, P0, RZ, -R137, RZ ;  /* 0x80000089ff037210 */ /* 0x001fe20007f1e0ff */
[----:B------:R-:W-:Y:S02]  /*a240*/  IMAD R21, R21, R20, R12 ;  /* 0x0000001415157224 */ /* 0x000fe400078e020c */
[----:B------:R-:W0:Y:S01]  /*a250*/  LDC R6, c[0x0][0x618] ;  /* 0x00018600ff067b82 */ /* 0x000e220000000800 */
[----:B------:R-:W-:Y:S02]  /*a260*/  IMAD.MOV.U32 R7, RZ, RZ, 0x1 ;  /* 0x00000001ff077424 */ /* 0x000fe400078e00ff */
[----:B------:R-:W-:-:S04]  /*a270*/  IMAD.X R5, RZ, RZ, ~R0, P0 ;  /* 0x000000ffff057224 */ /* 0x000fc800000e0e00 */
[-C--:B---3--:R-:W-:Y:S01]  /*a280*/  IMAD R0, R5, R14.reuse, RZ ;  /* 0x0000000e05007224 */ /* 0x088fe200078e02ff */
[----:B------:R-:W1:Y:S01]  /*a290*/  LDC R8, c[0x0][0x608] ;  /* 0x00018200ff087b82 */ /* 0x000e620000000800 */
[----:B------:R-:W-:-:S04]  /*a2a0*/  IMAD.WIDE.U32 R4, R3, R14, R16 ;  /* 0x0000000e03047225 */ /* 0x000fc800078e0010 */
[----:B------:R-:W-:Y:S01]  /*a2b0*/  IMAD R3, R3, R15, R0 ;  /* 0x0000000f03037224 */ /* 0x000fe200078e0200 */
[----:B------:R-:W-:Y:S02]  /*a2c0*/  I2FP.F32.U32 R0, R24 ;  /* 0x0000001800007245 */ /* 0x000fe40000201000 */
[----:B------:R-:W3:Y:S01]  /*a2d0*/  LDC R26, c[0x0][0x658] ;  /* 0x00019600ff1a7b82 */ /* 0x000ee20000000800 */
[----:B------:R-:W-:Y:S01]  /*a2e0*/  IMAD.IADD R3, R5, 0x1, R3 ;  /* 0x0000000105037824 */ /* 0x000fe200078e0203 */
[----:B--2---:R-:W-:Y:S01]  /*a2f0*/  ISETP.NE.U32.AND P0, PT, R28, RZ, PT ;  /* 0x000000ff1c00720c */ /* 0x004fe20003f05070 */
[----:B------:R-:W-:Y:S01]  /*a300*/  FMUL R0, R0, UR4 ;  /* 0x0000000400007c20 */ /* 0x000fe20008400000 */
[----:B------:R-:W-:Y:S02]  /*a310*/  IMAD.MOV.U32 R5, RZ, RZ, -0x1 ;  /* 0xffffffffff057424 */ /* 0x000fe400078e00ff */
[----:B------:R-:W-:Y:S01]  /*a320*/  ISETP.NE.AND.EX P0, PT, R29, RZ, PT, P0 ;  /* 0x000000ff1d00720c */ /* 0x000fe20003f05300 */
[----:B------:R2:W2:Y:S01]  /*a330*/  F2I.U32.TRUNC.NTZ R13, R0 ;  /* 0x00000000000d7305 */ /* 0x0004a2000020f000 */
[----:B------:R-:W2:Y:S01]  /*a340*/  LDC R15, c[0x0][0x148] ;  /* 0x00005200ff0f7b82 */ /* 0x000ea20000000800 */
[----:B0-----:R-:W-:-:S02]  /*a350*/  SHF.R.U64 R12, R4, R6, R3 ;  /* 0x00000006040c7219 */ /* 0x001fc40000001203 */
[----:B------:R-:W-:-:S05]  /*a360*/  SHF.R.U32.HI R3, RZ, R6, R3 ;  /* 0x00000006ff037219 */ /* 0x000fca0000011603 */
[----:B------:R-:W0:Y:S01]  /*a370*/  LDC R20, c[0x0][0x600] ;  /* 0x00018000ff147b82 */ /* 0x000e220000000800 */
[-CC-:B-1----:R-:W-:Y:S02]  /*a380*/  SHF.R.U64 R10, R12, R8.reuse, R3.reuse ;  /* 0x000000080c0a7219 */ /* 0x182fe40000001203 */
[----:B------:R-:W-:-:S05]  /*a390*/  SHF.R.U32.HI R3, RZ, R8, R3 ;  /* 0x00000008ff037219 */ /* 0x000fca0000011603 */
[----:B------:R-:W1:Y:S01]  /*a3a0*/  LDC R27, c[0x0][0x648] ;  /* 0x00019200ff1b7b82 */ /* 0x000e620000000800 */
[-C--:B---3--:R-:W-:Y:S02]  /*a3b0*/  SHF.L.U32 R4, R5, R26.reuse, RZ ;  /* 0x0000001a05047219 */ /* 0x088fe400000006ff */
[--C-:B------:R-:W-:Y:S02]  /*a3c0*/  SHF.R.U64 R14, R10, R26, R3.reuse ;  /* 0x0000001a0a0e7219 */ /* 0x100fe40000001203 */
[----:B------:R-:W-:Y:S02]  /*a3d0*/  LOP3.LUT R25, RZ, R4, RZ, 0x33, !PT ;  /* 0x00000004ff197212 */ /* 0x000fe400078e33ff */
[-C--:B------:R-:W-:Y:S01]  /*a3e0*/  SHF.R.U32.HI R5, RZ, R26.reuse, R3 ;  /* 0x0000001aff057219 */ /* 0x080fe20000011603 */
[----:B------:R-:W3:Y:S01]  /*a3f0*/  LDC R30, c[0x0][0x638] ;  /* 0x00018e00ff1e7b82 */ /* 0x000ee20000000800 */
[----:B------:R-:W-:Y:S01]  /*a400*/  SHF.L.U32 R136, R7, R26, RZ ;  /* 0x0000001a07887219 */ /* 0x000fe200000006ff */
[----:B------:R-:W-:-:S06]  /*a410*/  IMAD.MOV.U32 R4, RZ, RZ, R14 ;  /* 0x000000ffff047224 */ /* 0x000fcc00078e000e */
[----:B------:R-:W0:Y:S01]  /*a420*/  LDC R31, c[0x0][0x610] ;  /* 0x00018400ff1f7b82 */ /* 0x000e220000000800 */
[----:B------:R-:W-:Y:S05]  /*a430*/  @!P0 BRA `(.L_x_256) ;  /* 0x0000000000288947 */ /* 0x000fea0003800000 */
[----:B------:R-:W5:Y:S02]  /*a440*/  LDC R3, c[0x0][0x64c] ;  /* 0x00019300ff037b82 */ /* 0x000f640000000800 */
[----:B-----5:R-:W-:-:S05]  /*a450*/  IADD3 R3, P0, R14, R3, RZ ;  /* 0x000000030e037210 */ /* 0x020fca0007f1e0ff */
        /* <DEDUP_REMOVED lines=8> */
.L_x_256:
[----:B------:R-:W-:Y:S01]  /*a4e0*/  ISETP.NE.AND P0, PT, R2, 0x1, PT ;  /* 0x000000010200780c */ /* 0x000fe20003f05270 */
[----:B0-----:R-:W-:Y:S01]  /*a4f0*/  VIADD R7, R20, 0xffffffff ;  /* 0xffffffff14077836 */ /* 0x001fe20000000000 */
[----:B-12---:R-:W-:Y:S01]  /*a500*/  SHF.R.U64 R0, R4, R27, R5 ;  /* 0x0000001b04007219 */ /* 0x006fe20000001205 */
[----:B------:R-:W-:Y:S01]  /*a510*/  IMAD.MOV R13, RZ, RZ, -R13 ;  /* 0x000000ffff0d7224 */ /* 0x000fe200078e0a0d */
[----:B------:R-:W-:Y:S01]  /*a520*/  LOP3.LUT R5, R10, R25, RZ, 0xc0, !PT ;  /* 0x000000190a057212 */ /* 0x000fe200078ec0ff */
[----:B------:R-:W-:Y:S02]  /*a530*/  IMAD.MOV.U32 R4, RZ, RZ, 0x1 ;  /* 0x00000001ff047424 */ /* 0x000fe400078e00ff */
[----:B------:R-:W-:Y:S02]  /*a540*/  IMAD.MOV R3, RZ, RZ, -R0 ;  /* 0x000000ffff037224 */ /* 0x000fe400078e0a00 */
[----:B------:R-:W-:Y:S01]  /*a550*/  IMAD R136, R136, R0, R5 ;  /* 0x0000000088887224 */ /* 0x000fe200078e0205 */
[----:B------:R-:W-:Y:S01]  /*a560*/  LOP3.LUT R5, R12, R7, RZ, 0xc0, !PT ;  /* 0x000000070c057212 */ /* 0x000fe200078ec0ff */
[----:B---3--:R-:W-:-:S02]  /*a570*/  IMAD R0, R3, R30, R14 ;  /* 0x0000001e03007224 */ /* 0x008fc400078e020e */
[----:B------:R-:W-:Y:S02]  /*a580*/  @P0 IMAD R21, R15, R13, R24 ;  /* 0x0000000d0f150224 */ /* 0x000fe400078e0218 */
[----:B------:R-:W-:Y:S01]  /*a590*/  IMAD R3, R0, R20, R5 ;  /* 0x0000001400037224 */ /* 0x000fe200078e0205 */
[----:B------:R-:W-:Y:S01]  /*a5a0*/  PRMT R0, R4, 0x7610, R0 ;  /* 0x0000761004007816 */ /* 0x000fe20000000000 */
[----:B------:R-:W-:-:S05]  /*a5b0*/  IMAD R136, R136, R31, R21 ;  /* 0x0000001f88887224 */ /* 0x000fca00078e0215 */
[----:B------:R-:W-:Y:S02]  /*a5c0*/  SEL R138, R3, R136, !P0 ;  /* 0x00000088038a7207 */ /* 0x000fe40004000000 */
[----:B------:R-:W-:-:S07]  /*a5d0*/  SEL R136, R136, R3, !P0 ;  /* 0x0000000388887207 */ /* 0x000fce0004000000 */
.L_x_254:
[----:B------:R-:W-:-:S13]  /*a5e0*/  LOP3.LUT P0, RZ, R0, 0xff, RZ, 0xc0, !PT ;  /* 0x000000ff00ff7812 */ /* 0x000fda000780c0ff */
[----:B------:R-:W-:Y:S05]  /*a5f0*/  @P0 BRA `(.L_x_257) ;  /* 0xffffff6c00400947 */ /* 0x000fea000383ffff */
[----:B------:R-:W-:Y:S05]  /*a600*/  EXIT ;  /* 0x000000000000794d */ /* 0x000fea0003800000 */
.L_x_8:
[----:B0-----:R-:W-:Y:S01]  /*a610*/  ULDC.64 UR4, c[0x0][0x650] ;  /* 0x0001940000047ab9 */ /* 0x001fe20000000a00 */
        /* <DEDUP_REMOVED lines=25> */
.L_x_259:
[----:B------:R-:W0:Y:S01]  /*a7b0*/  LDC.64 R28, c[0x0][0x640] ;  /* 0x00019000ff1c7b82 */ /* 0x000e220000000a00 */
[-CC-:B------:R-:W-:Y:S01]  /*a7c0*/  SHF.R.U64 R22, R12, R6.reuse, R13.reuse ;  /* 0x000000060c167219 */ /* 0x180fe2000000120d */
[----:B------:R-:W-:Y:S01]  /*a7d0*/  IMAD.MOV.U32 R30, RZ, RZ, 0x1 ;  /* 0x00000001ff1e7424 */ /* 0x000fe200078e00ff */
[----:B------:R-:W-:Y:S02]  /*a7e0*/  SHF.R.U32.HI R6, RZ, R6, R13 ;  /* 0x00000006ff067219 */ /* 0x000fe4000001160d */
        /* <DEDUP_REMOVED lines=8> */
[----:B------:R-:W-:Y:S01]  /*a870*/  IMAD.IADD R9, R9, 0x1, R11 ;  /* 0x0000000109097824 */ /* 0x000fe200078e020b */
[----:B0-----:R-:W-:-:S04]  /*a880*/  ISETP.NE.U32.AND P0, PT, R28, RZ, PT ;  /* 0x000000ff1c00720c */ /* 0x001fc80003f05070 */
[----:B------:R-:W-:Y:S02]  /*a890*/  ISETP.NE.AND.EX P0, PT, R29, RZ, PT, P0 ;  /* 0x000000ff1d00720c */ /* 0x000fe40003f05300 */
[----:B------:R-:W0:Y:S01]  /*a8a0*/  LDC R20, c[0x0][0x600] ;  /* 0x00018000ff147b82 */ /* 0x000e220000000800 */
[-CC-:B-1----:R-:W-:Y:S01]  /*a8b0*/  SHF.R.U64 R14, R8, R10.reuse, R9.reuse ;  /* 0x0000000a080e7219 */ /* 0x182fe20000001209 */
[----:B------:R-:W-:Y:S01]  /*a8c0*/  IMAD.MOV.U32 R8, RZ, RZ, -0x1 ;  /* 0xffffffffff087424 */ /* 0x000fe200078e00ff */
[----:B------:R-:W-:-:S05]  /*a8d0*/  SHF.R.U32.HI R9, RZ, R10, R9 ;  /* 0x0000000aff097219 */ /* 0x000fca0000011609 */
[----:B------:R-:W1:Y:S01]  /*a8e0*/  LDC R24, c[0x0][0x648] ;  /* 0x00019200ff187b82 */ /* 0x000e620000000800 */
[-CC-:B--2---:R-:W-:Y:S02]  /*a8f0*/  SHF.R.U64 R23, R14, R12.reuse, R9.reuse ;  /* 0x0000000c0e177219 */ /* 0x184fe40000001209 */
[----:B------:R-:W-:-:S05]  /*a900*/  SHF.R.U32.HI R6, RZ, R12, R9 ;  /* 0x0000000cff067219 */ /* 0x000fca0000011609 */
[----:B------:R-:W2:Y:S01]  /*a910*/  LDC R26, c[0x0][0x638] ;  /* 0x00018e00ff1a7b82 */ /* 0x000ea20000000800 */
[-C--:B---3--:R-:W-:Y:S02]  /*a920*/  SHF.L.U32 R8, R8, R27.reuse, RZ ;  /* 0x0000001b08087219 */ /* 0x088fe400000006ff */
[-CC-:B------:R-:W-:Y:S02]  /*a930*/  SHF.R.U64 R25, R23, R27.reuse, R6.reuse ;  /* 0x0000001b17197219 */ /* 0x180fe40000001206 */
[----:B------:R-:W-:Y:S02]  /*a940*/  LOP3.LUT R32, RZ, R8, RZ, 0x33, !PT ;  /* 0x00000008ff207212 */ /* 0x000fe400078e33ff */
[----:B------:R-:W-:Y:S01]  /*a950*/  SHF.R.U32.HI R9, RZ, R27, R6 ;  /* 0x0000001bff097219 */ /* 0x000fe20000011606 */
[----:B------:R-:W3:Y:S01]  /*a960*/  LDC R31, c[0x0][0x610] ;  /* 0x00018400ff1f7b82 */ /* 0x000ee20000000800 */
[----:B------:R-:W-:Y:S01]  /*a970*/  IMAD.MOV.U32 R8, RZ, RZ, R25 ;  /* 0x000000ffff087224 */ /* 0x000fe200078e0019 */
[----:B------:R-:W-:Y:S06]  /*a980*/  @!P0 BRA `(.L_x_260) ;  /* 0x0000000000288947 */ /* 0x000fec0003800000 */
        /* <DEDUP_REMOVED lines=10> */
.L_x_260:
[----:B------:R-:W-:Y:S02]  /*aa30*/  ISETP.NE.AND P0, PT, R2, 0x1, PT ;  /* 0x000000010200780c */ /* 0x000fe40003f05270 */
[----:B-1----:R-:W-:Y:S01]  /*aa40*/  SHF.R.U64 R6, R8, R24, R9 ;  /* 0x0000001808067219 */ /* 0x002fe20000001209 */
[----:B0-----:R-:W-:Y:S01]  /*aa50*/  VIADD R9, R20, 0xffffffff ;  /* 0xffffffff14097836 */ /* 0x001fe20000000000 */
[----:B------:R-:W-:Y:S02]  /*aa60*/  SHF.L.U32 R30, R30, R27, RZ ;  /* 0x0000001b1e1e7219 */ /* 0x000fe400000006ff */
[----:B------:R-:W-:Y:S01]  /*aa70*/  LOP3.LUT R5, R23, R32, RZ, 0xc0, !PT ;  /* 0x0000002017057212 */ /* 0x000fe200078ec0ff */
[----:B------:R-:W-:-:S04]  /*aa80*/  IMAD.MOV R8, RZ, RZ, -R6 ;  /* 0x000000ffff087224 */ /* 0x000fc800078e0a06 */
[----:B------:R-:W-:Y:S01]  /*aa90*/  IMAD R6, R30, R6, R5 ;  /* 0x000000061e067224 */ /* 0x000fe200078e0205 */
[----:B------:R-:W-:Y:S01]  /*aaa0*/  LOP3.LUT R5, R14, R9, RZ, 0xc0, !PT ;  /* 0x000000090e057212 */ /* 0x000fe200078ec0ff */
[----:B------:R-:W-:Y:S02]  /*aab0*/  @P0 IMAD R3, R7, R21, R4 ;  /* 0x0000001507030224 */ /* 0x000fe400078e0204 */
[----:B--2---:R-:W-:Y:S02]  /*aac0*/  IMAD R4, R8, R26, R25 ;  /* 0x0000001a08047224 */ /* 0x004fe400078e0219 */
[----:B---3--:R-:W-:Y:S02]  /*aad0*/  IMAD R3, R6, R31, R3 ;  /* 0x0000001f06037224 */ /* 0x008fe400078e0203 */
[----:B------:R-:W-:Y:S02]  /*aae0*/  IMAD R4, R4, R20, R5 ;  /* 0x0000001404047224 */ /* 0x000fe400078e0205 */
[----:B------:R-:W-:-:S02]  /*aaf0*/  IMAD.MOV.U32 R8, RZ, RZ, 0x1 ;  /* 0x00000001ff087424 */ /* 0x000fc400078e00ff */
[----:B------:R-:W-:Y:S01]  /*ab00*/  IMAD.MOV.U32 R6, RZ, RZ, R22 ;  /* 0x000000ffff067224 */ /* 0x000fe200078e0016 */
[----:B------:R-:W-:Y:S02]  /*ab10*/  SEL R20, R4, R3, !P0 ;  /* 0x0000000304147207 */ /* 0x000fe40004000000 */
[----:B------:R-:W-:-:S07]  /*ab20*/  SEL R13, R3, R4, !P0 ;  /* 0x00000004030d7207 */ /* 0x000fce0004000000 */
.L_x_258:
[----:B------:R-:W-:-:S08]  /*ab30*/  NOP ;  /* 0x0000000000007918 */ /* 0x000fd00000000000 */
[----:B------:R-:W0:-:S00]  /*ab40*/  USETMAXREG.DEALLOC.CTAPOOL 0x28 ;  /* 0x00000028000079c8 */ /* 0x000e0000080e0500 */
[----:B0-----:R-:W-:-:S13]  /*ab50*/  ISETP.NE.AND P0, PT, R0, RZ, PT ;  /* 0x000000ff0000720c */ /* 0x001fda0003f05270 */
[----:B------:R-:W-:Y:S05]  /*ab60*/  @P0 EXIT ;  /* 0x000000000000094d */ /* 0x000fea0003800000 */
[----:B------:R-:W-:Y:S01]  /*ab70*/  LOP3.LUT P0, RZ, R8, 0xff, RZ, 0xc0, !PT ;  /* 0x000000ff08ff7812 */ /* 0x000fe2000780c0ff */
[----:B------:R-:W-:Y:S02]  /*ab80*/  IMAD.MOV.U32 R0, RZ, RZ, 0x1 ;  /* 0x00000001ff007424 */ /* 0x000fe400078e00ff */
[----:B------:R-:W-:-:S10]  /*ab90*/  IMAD.MOV.U32 R3, RZ, RZ, RZ ;  /* 0x000000ffff037224 */ /* 0x000fd400078e00ff */
[----:B------:R-:W-:Y:S05]  /*aba0*/  @!P0 BRA `(.L_x_261) ;  /* 0x0000000c003c8947 */ /* 0x000fea0003800000 */
[----:B------:R-:W0:Y:S01]  /*abb0*/  LDC R0, c[0x0][0x28c] ;  /* 0x0000a300ff007b82 */ /* 0x000e220000000800 */
[----:B------:R-:W1:Y:S01]  /*abc0*/  S2R R9, SR_CgaCtaId ;  /* 0x0000000000097919 */ /* 0x000e620000008800 */
[----:B------:R-:W-:Y:S01]  /*abd0*/  ULDC UR5, c[0x0][0x600] ;  /* 0x0001800000057ab9 */ /* 0x000fe20000000800 */
[----:B------:R-:W-:Y:S01]  /*abe0*/  ULDC UR4, c[0x0][0xc] ;  /* 0x0000030000047ab9 */ /* 0x000fe20000000800 */
[----:B------:R-:W-:Y:S01]  /*abf0*/  UIADD3 UR16, UR5, -0x1, URZ ;  /* 0xffffffff05107890 */ /* 0x000fe2000fffe03f */
[----:B------:R-:W-:Y:S01]  /*ac00*/  BSSY B0, `(.L_x_261) ;  /* 0x00000c9000007945 */ /* 0x000fe20003800000 */
[----:B------:R-:W-:Y:S01]  /*ac10*/  ULDC UR6, c[0x0][0x658] ;  /* 0x0001960000067ab9 */ /* 0x000fe20000000800 */
[----:B------:R-:W-:Y:S01]  /*ac20*/  ULDC UR5, c[0x0][0x10] ;  /* 0x0000040000057ab9 */ /* 0x000fe20000000800 */
[----:B------:R-:W-:Y:S01]  /*ac30*/  UMOV UR7, 0xffffffff ;  /* 0xffffffff00077882 */ /* 0x000fe20000000000 */
[----:B------:R-:W-:Y:S01]  /*ac40*/  UMOV UR8, 0x1 ;  /* 0x0000000100087882 */ /* 0x000fe20000000000 */
[----:B------:R-:W-:Y:S01]  /*ac50*/  UIMAD.WIDE.U32 UR4, UR4, UR5, URZ ;  /* 0x00000005040472a5 */ /* 0x000fe2000f8e003f */
[----:B------:R-:W-:Y:S01]  /*ac60*/  IMAD.MOV.U32 R11, RZ, RZ, 0x1 ;  /* 0x00000001ff0b7424 */ /* 0x000fe200078e00ff */
[----:B------:R-:W-:Y:S01]  /*ac70*/  USHF.L.U32 UR7, UR7, UR6, URZ ;  /* 0x0000000607077299 */ /* 0x000fe2000800063f */
[----:B------:R-:W-:Y:S01]  /*ac80*/  LOP3.LUT R8, R19, 0x2, RZ, 0xfc, !PT ;  /* 0x0000000213087812 */ /* 0x000fe200078efcff */
[----:B------:R-:W-:-:S02]  /*ac90*/  USHF.L.U32 UR18, UR8, UR6, URZ ;  /* 0x0000000608127299 */ /* 0x000fc4000800063f */
[----:B------:R-:W-:Y:S01]  /*aca0*/  ULOP3.LUT UR17, URZ, UR7, URZ, 0x33, !UPT ;  /* 0x000000073f117292 */ /* 0x000fe2000f8e333f */
[----:B------:R-:W-:Y:S01]  /*acb0*/  ULDC UR6, c[0x0][0x14] ;  /* 0x0000050000067ab9 */ /* 0x000fe20000000800 */
[----:B------:R-:W-:Y:S01]  /*acc0*/  ULDC.64 UR22, c[0x0][0x198] ;  /* 0x0000660000167ab9 */ /* 0x000fe20000000a00 */
[----:B------:R-:W-:Y:S02]  /*acd0*/  UIMAD.WIDE.U32 UR20, UR4, UR6, URZ ;  /* 0x00000006041472a5 */ /* 0x000fe4000f8e003f */
[----:B------:R-:W-:Y:S01]  /*ace0*/  UIMAD UR13, UR5, UR6, URZ ;  /* 0x00000006050d72a4 */ /* 0x000fe2000f8e023f */
[----:B0-----:R-:W-:-:S03]  /*acf0*/  VIADD R0, R0, 0x1f ;  /* 0x0000001f00007836 */ /* 0x001fc60000000000 */
[----:B------:R-:W-:Y:S02]  /*ad00*/  UIADD3 UR13, UR21, UR13, URZ ;  /* 0x0000000d150d7290 */ /* 0x000fe4000fffe03f */
[----:B------:R-:W-:-:S04]  /*ad10*/  SHF.R.S32.HI R3, RZ, 0x1f, R0 ;  /* 0x0000001fff037819 */ /* 0x000fc80000011400 */
[----:B------:R-:W-:Y:S01]  /*ad20*/  LEA.HI R3, R3, R0, RZ, 0x5 ;  /* 0x0000000003037211 */ /* 0x000fe200078f28ff */
[----:B------:R-:W-:Y:S01]  /*ad30*/  IMAD.MOV.U32 R0, RZ, RZ, 0x1 ;  /* 0x00000001ff007424 */ /* 0x000fe200078e00ff */
[----:B-1----:R-:W-:Y:S02]  /*ad40*/  LOP3.LUT R9, R9, 0x1, RZ, 0xc0, !PT ;  /* 0x0000000109097812 */ /* 0x002fe400078ec0ff */
[----:B------:R-:W-:Y:S01]  /*ad50*/  SHF.R.S32.HI R10, RZ, 0x5, R3 ;  /* 0x00000005ff0a7819 */ /* 0x000fe20000011403 */
[----:B------:R-:W-:-:S04]  /*ad60*/  IMAD.MOV.U32 R3, RZ, RZ, RZ ;  /* 0x000000ffff037224 */ /* 0x000fc800078e00ff */
[----:B------:R-:W-:-:S07]  /*ad70*/  VIADD R12, R10, 0x1 ;  /* 0x000000010a0c7836 */ /* 0x000fce0000000000 */
.L_x_272:
[----:B------:R-:W-:-:S03]  /*ad80*/  UMOV UR4, 0xffffffff ;  /* 0xffffffff00047882 */ /* 0x000fc60000000000 */
[----:B------:R-:W-:Y:S05]  /*ad90*/  BRA.DIV UR4, `(.L_x_262) ;  /* 0x0000001204a87947 */ /* 0x000fea000b800000 */
[----:B------:R-:W-:-:S13]  /*ada0*/  ELECT P6, URZ, PT ;  /* 0x00000000003f782f */ /* 0x000fda00038c0000 */
.L_x_290:
[----:B------:R-:W0:Y:S01]  /*adb0*/  LDC R4, c[0x0][0x28c] ;  /* 0x0000a300ff047b82 */ /* 0x000e220000000800 */
[----:B------:R-:W-:Y:S01]  /*adc0*/  BSSY B1, `(.L_x_263) ;  /* 0x000003a000017945 */ /* 0x000fe20003800000 */
[----:B0-----:R-:W-:-:S13]  /*add0*/  ISETP.LT.OR P6, PT, R4, 0x1, !P6 ;  /* 0x000000010400780c */ /* 0x001fda00077c1670 */
[----:B------:R-:W-:Y:S05]  /*ade0*/  @P6 BRA `(.L_x_264) ;  /* 0x0000000000dc6947 */ /* 0x000fea0003800000 */
[----:B------:R-:W-:Y:S02]  /*adf0*/  IMAD R20, R20, 0x2, R9 ;  /* 0x0000000214147824 */ /* 0x000fe400078e0209 */
[----:B------:R-:W-:Y:S02]  /*ae00*/  IMAD R21, R13, 0xc0, RZ ;  /* 0x000000c00d157824 */ /* 0x000fe400078e02ff */
[----:B------:R-:W-:Y:S02]  /*ae10*/  IMAD.MOV.U32 R22, RZ, RZ, RZ ;  /* 0x000000ffff167224 */ /* 0x000fe400078e00ff */
[----:B------:R-:W-:Y:S02]  /*ae20*/  IMAD.MOV.U32 R4, RZ, RZ, R12 ;  /* 0x000000ffff047224 */ /* 0x000fe400078e000c */
[----:B------:R-:W-:Y:S02]  /*ae30*/  IMAD.MOV.U32 R5, RZ, RZ, R0 ;  /* 0x000000ffff057224 */ /* 0x000fe400078e0000 */
[----:B------:R-:W-:-:S02]  /*ae40*/  IMAD.MOV.U32 R14, RZ, RZ, R3 ;  /* 0x000000ffff0e7224 */ /* 0x000fc400078e0003 */
[----:B------:R-:W-:-:S07]  /*ae50*/  IMAD R15, R20, 0x38, RZ ;  /* 0x00000038140f7824 */ /* 0x000fce00078e02ff */
.L_x_267:
[----:B------:R-:W0:Y:S01]  /*ae60*/  S2R R20, SR_CgaCtaId ;  /* 0x0000000000147919 */ /* 0x000e220000008800 */
[----:B------:R-:W-:Y:S02]  /*ae70*/  MOV R7, 0x400 ;  /* 0x0000040000077802 */ /* 0x000fe40000000f00 */
[----:B------:R-:W-:-:S13]  /*ae80*/  LOP3.LUT P1, RZ, R18, 0x7f, RZ, 0xc0, !PT ;  /* 0x0000007f12ff7812 */ /* 0x000fda000782c0ff */
[----:B------:R-:W1:Y:S01]  /*ae90*/  @!P1 LDC R13, c[0x0][0x500] ;  /* 0x00014000ff0d9b82 */ /* 0x000e620000000800 */
[----:B0-----:R-:W-:Y:S02]  /*aea0*/  LEA R23, R20, R7, 0x18 ;  /* 0x0000000714177211 */ /* 0x001fe400078ec0ff */
[----:B------:R-:W-:-:S03]  /*aeb0*/  SHF.L.U32 R7, R5, 0x1f, RZ ;  /* 0x0000001f05077819 */ /* 0x000fc600000006ff */
[----:B------:R-:W-:-:S04]  /*aec0*/  IMAD R20, R14, 0x8, R23 ;  /* 0x000000080e147824 */ /* 0x000fc800078e0217 */
[----:B------:R-:W0:Y:S02]  /*aed0*/  SYNCS.PHASECHK.TRANS64.TRYWAIT P0, [R20+URZ+0x58], R7 ;  /* 0x00005807140075a7 */ /* 0x000e24000800017f */
[----:B01----:R-:W-:Y:S05]  /*aee0*/  @!P0 BRA `(.L_x_265) ;  /* 0x0000001000748947 */ /* 0x003fea0003800000 */
.L_x_291:
[----:B0-----:R-:W-:Y:S01]  /*aef0*/  PRMT R7, R8, 0x9910, RZ ;  /* 0x0000991008077816 */ /* 0x001fe200000000ff */
[----:B------:R0:W-:Y:S03]  /*af00*/  @!P1 SYNCS.ARRIVE.TRANS64 RZ, [R20+URZ], R13 ;  /* 0x0000000d14ff99a7 */ /* 0x0001e6000800003f */
[----:B------:R-:W-:-:S13]  /*af10*/  ISETP.NE.AND P0, PT, R7, 0x2, PT ;  /* 0x000000020700780c */ /* 0x000fda0003f05270 */
[----:B0-----:R-:W-:Y:S05]  /*af20*/  @P0 BRA `(.L_x_266) ;  /* 0x0000000000040947 */ /* 0x001fea0003800000 */
[----:B------:R-:W-:Y:S01]  /*af30*/  BPT.TRAP 0x1 ;  /* 0x000000040000795c */ /* 0x000fe20000300000 */
.L_x_266:
[----:B------:R-:W-:Y:S01]  /*af40*/  IMAD R7, R14, 0x2, R9 ;  /* 0x000000020e077824 */ /* 0x000fe200078e0209 */
[----:B------:R-:W-:Y:S01]  /*af50*/  R2UR UR9, R20 ;  /* 0x00000000140972ca */ /* 0x000fe200000e0000 */
[--C-:B------:R-:W-:Y:S01]  /*af60*/  IMAD R13, R14, 0x3000, R23.reuse ;  /* 0x000030000e0d7824 */ /* 0x100fe200078e0217 */
[----:B------:R-:W-:Y:S01]  /*af70*/  UIADD3 UR4, UP0, UR22, 0xf0, URZ ;  /* 0x000000f016047890 */ /* 0x000fe2000ff1e03f */
[----:B------:R-:W-:Y:S01]  /*af80*/  IMAD R7, R7, 0x700, RZ ;  /* 0x0000070007077824 */ /* 0x000fe200078e02ff */
[----:B------:R-:W-:Y:S01]  /*af90*/  R2UR UR11, R21 ;  /* 0x00000000150b72ca */ /* 0x000fe200000e0000 */
[----:B------:R-:W-:Y:S01]  /*afa0*/  VIADD R4, R4, 0xffffffff ;  /* 0xffffffff04047836 */ /* 0x000fe20000000000 */
[----:B------:R-:W-:Y:S01]  /*afb0*/  R2UR UR5, R13 ;  /* 0x000000000d0572ca */ /* 0x000fe200000e0000 */
[----:B------:R-:W-:Y:S01]  /*afc0*/  IMAD R7, R7, 0x2, R23 ;  /* 0x0000000207077824 */ /* 0x000fe200078e0217 */
[----:B------:R-:W-:Y:S01]  /*afd0*/  R2UR UR10, R22 ;  /* 0x00000000160a72ca */ /* 0x000fe200000e0000 */
[----:B------:R-:W-:Y:S01]  /*afe0*/  UIADD3 UR24, UP1, UR22, 0x1f0, URZ ;  /* 0x000001f016187890 */ /* 0x000fe2000ff3e03f */
[----:B------:R-:W-:Y:S01]  /*aff0*/  R2UR UR12, R6 ;  /* 0x00000000060c72ca */ /* 0x000fe200000e0000 */
[----:B------:R-:W-:Y:S01]  /*b000*/  VIADD R14, R14, 0x1 ;  /* 0x000000010e0e7836 */ /* 0x000fe20000000000 */
[----:B------:R-:W-:Y:S01]  /*b010*/  R2UR UR8, R7 ;  /* 0x00000000070872ca */ /* 0x000fe200000e0000 */
[----:B------:R-:W-:Y:S01]  /*b020*/  UIADD3.X UR25, URZ, UR23, URZ, UP1, !UPT ;  /* 0x000000173f197290 */ /* 0x000fe20008ffe43f */
[----:B------:R-:W-:Y:S01]  /*b030*/  R2UR UR19, R15 ;  /* 0x000000000f1372ca */ /* 0x000fe200000e0000 */
[----:B------:R-:W-:Y:S01]  /*b040*/  UMOV UR6, 0x0 ;  /* 0x0000000000067882 */ /* 0x000fe20000000000 */
[----:B------:R-:W-:Y:S01]  /*b050*/  ISETP.GT.AND P1, PT, R4, 0x1, PT ;  /* 0x000000010400780c */ /* 0x000fe20003f24270 */
[----:B------:R-:W-:Y:S01]  /*b060*/  UMOV UR7, 0x10000000 ;  /* 0x1000000000077882 */ /* 0x000fe20000000000 */
[----:B------:R-:W-:Y:S01]  /*b070*/  ISETP.NE.AND P0, PT, R14, 0xb, PT ;  /* 0x0000000b0e00780c */ /* 0x000fe20003f05270 */
[----:B------:R-:W-:Y:S01]  /*b080*/  UIADD3 UR14, UR5, 0x180, URZ ;  /* 0x00000180050e7890 */ /* 0x000fe2000fffe03f */
[----:B------:R-:W-:Y:S01]  /*b090*/  VIADD R22, R22, 0x20 ;  /* 0x0000002016167836 */ /* 0x000fe20000000000 */
[----:B------:R-:W-:Y:S01]  /*b0a0*/  UIADD3.X UR5, URZ, UR23, URZ, UP0, !UPT ;  /* 0x000000173f057290 */ /* 0x000fe200087fe43f */
[----:B------:R-:W-:Y:S01]  /*b0b0*/  SEL R20, RZ, 0x1, P0 ;  /* 0x00000001ff147807 */ /* 0x000fe20000000000 */
[----:B------:R-:W-:Y:S01]  /*b0c0*/  UMOV UR26, 0x30000 ;  /* 0x00030000001a7882 */ /* 0x000fe20000000000 */
[----:B------:R-:W-:Y:S01]  /*b0d0*/  SEL R14, R14, RZ, P0 ;  /* 0x000000ff0e0e7207 */ /* 0x000fe20000000000 */
[----:B------:R-:W-:Y:S01]  /*b0e0*/  UIADD3 UR15, UR8, 0x21180, URZ ;  /* 0x00021180080f7890 */ /* 0x000fe2000fffe03f */
[----:B------:R-:W-:-:S02]  /*b0f0*/  LOP3.LUT R5, R5, R20, RZ, 0x3c, !PT ;  /* 0x0000001405057212 */ /* 0x000fc400078e3cff */
[----:B------:R-:W-:Y:S02]  /*b100*/  UMOV UR8, UR14 ;  /* 0x0000000e00087c82 */ /* 0x000fe40008000000 */
[----:B------:R0:W-:Y:S02]  /*b110*/  UTMALDG.3D [UR8], [UR4], desc[UR6] ;  /* 0x00000608040075b4 */ /* 0x0001e40008011000 */
[----:B0-----:R-:W-:Y:S01]  /*b120*/  UMOV UR8, UR15 ;  /* 0x0000000f00087c82 */ /* 0x001fe20008000000 */
[----:B------:R-:W-:Y:S02]  /*b130*/  UMOV UR11, UR19 ;  /* 0x00000013000b7c82 */ /* 0x000fe40008000000 */
[----:B------:R0:W-:Y:S02]  /*b140*/  UTMALDG.3D.MULTICAST [UR8], [UR24], UR26, desc[UR6] ;  /* 0x00000608180073b4 */ /* 0x0001e4000801181a */
[----:B0-----:R-:W-:Y:S05]  /*b150*/  @P1 BRA `(.L_x_267) ;  /* 0xfffffffc00401947 */ /* 0x001fea000383ffff */
.L_x_264:
[----:B------:R-:W-:Y:S05]  /*b160*/  BSYNC B1 ;  /* 0x0000000000017941 */ /* 0x000fea0003800000 */
.L_x_263:
[----:B------:R-:W-:Y:S01]  /*b170*/  LOP3.LUT P1, RZ, R11, 0xff, RZ, 0xc0, !PT ;  /* 0x000000ff0bff7812 */ /* 0x000fe2000782c0ff */
[C---:B------:R-:W-:Y:S01]  /*b180*/  IMAD.IADD R6, R10.reuse, 0x1, R3 ;  /* 0x000000010a067824 */ /* 0x040fe200078e0203 */
[----:B------:R-:W-:Y:S01]  /*b190*/  ULDC.64 UR4, c[0x0][0x650] ;  /* 0x0001940000047ab9 */ /* 0x000fe20000000a00 */
[----:B------:R-:W-:Y:S01]  /*b1a0*/  ISETP.GE.U32.AND P2, PT, R10, 0xb, PT ;  /* 0x0000000b0a00780c */ /* 0x000fe20003f46070 */
[----:B------:R-:W-:Y:S01]  /*b1b0*/  BSSY B1, `(.L_x_268) ;  /* 0x000006b000017945 */ /* 0x000fe20003800000 */
[----:B------:R-:W-:Y:S01]  /*b1c0*/  IMAD.MOV.U32 R13, RZ, RZ, -0x1 ;  /* 0xffffffffff0d7424 */ /* 0x000fe200078e00ff */
[----:B------:R-:W-:Y:S01]  /*b1d0*/  ISETP.GT.U32.AND P0, PT, R6, 0xa, PT ;  /* 0x0000000a0600780c */ /* 0x000fe20003f04070 */
[----:B------:R-:W-:Y:S01]  /*b1e0*/  IMAD.MOV.U32 R20, RZ, RZ, -0x1 ;  /* 0xffffffffff147424 */ /* 0x000fe200078e00ff */
[----:B------:R-:W-:Y:S02]  /*b1f0*/  PRMT R11, RZ, 0x7610, R11 ;  /* 0x00007610ff0b7816 */ /* 0x000fe4000000000b */
[----:B------:R-:W-:-:S03]  /*b200*/  ISETP.LT.U32.AND P0, PT, R10, 0xb, P0 ;  /* 0x0000000b0a00780c */ /* 0x000fc60000701070 */
[----:B------:R-:W0:Y:S01]  /*b210*/  @P1 S2R R5, SR_CgaCtaId ;  /* 0x0000000000051919 */ /* 0x000e220000008800 */
[----:B------:R-:W-:-:S04]  /*b220*/  @P1 MOV R4, 0x400 ;  /* 0x0000040000041802 */ /* 0x000fc80000000f00 */
[----:B0-----:R-:W-:Y:S01]  /*b230*/  @P1 LEA R3, R5, R4, 0x18 ;  /* 0x0000000405031211 */ /* 0x001fe200078ec0ff */
[----:B------:R-:W-:-:S03]  /*b240*/  IMAD.WIDE.U32 R4, R6, -0x45d1745d, RZ ;  /* 0xba2e8ba306047825 */ /* 0x000fc600078e00ff */
[----:B------:R0:W-:Y:S01]  /*b250*/  @P1 SYNCS.ARRIVE.TRANS64.A1T0 RZ, [R3+URZ+0xc8], RZ ;  /* 0x0000c8ff03ff19a7 */ /* 0x0001e2000810003f */
[----:B------:R-:W-:Y:S02]  /*b260*/  IADD3 R16, P1, R16, UR20, RZ ;  /* 0x0000001410107c10 */ /* 0x000fe4000ff3e0ff */
[----:B------:R-:W-:Y:S02]  /*b270*/  SHF.R.U32.HI R5, RZ, 0x3, R5 ;  /* 0x00000003ff057819 */ /* 0x000fe40000011605 */
[----:B------:R-:W-:Y:S02]  /*b280*/  IADD3.X R17, R17, UR13, RZ, P1, !PT ;  /* 0x0000000d11117c10 */ /* 0x000fe40008ffe4ff */
[----:B------:R-:W-:Y:S02]  /*b290*/  PRMT R4, RZ, 0x7610, R4 ;  /* 0x00007610ff047816 */ /* 0x000fe40000000004 */
[----:B0-----:R-:W-:Y:S02]  /*b2a0*/  SEL R3, RZ, 0x1, !P0 ;  /* 0x00000001ff037807 */ /* 0x001fe40004000000 */
[----:B------:R-:W-:-:S02]  /*b2b0*/  ISETP.GE.U32.AND P0, PT, R16, UR4, PT ;  /* 0x0000000410007c0c */ /* 0x000fc4000bf06070 */
[----:B------:R-:W-:Y:S01]  /*b2c0*/  LOP3.LUT R0, R0, R3, RZ, 0x3c, !PT ;  /* 0x0000000300007212 */ /* 0x000fe200078e3cff */
[----:B------:R-:W-:Y:S01]  /*b2d0*/  IMAD R3, R5, -0xb, R6 ;  /* 0xfffffff505037824 */ /* 0x000fe200078e0206 */
[----:B------:R-:W-:Y:S01]  /*b2e0*/  ISETP.GE.U32.AND.EX P0, PT, R17, UR5, PT, P0 ;  /* 0x0000000511007c0c */ /* 0x000fe2000bf06100 */
[----:B------:R-:W-:Y:S01]  /*b2f0*/  IMAD.MOV.U32 R6, RZ, RZ, -0x1 ;  /* 0xffffffffff067424 */ /* 0x000fe200078e00ff */
[----:B------:R-:W-:-:S11]  /*b300*/  @P2 LOP3.LUT R0, R0, 0x1, R5, 0x78, !PT ;  /* 0x0000000100002812 */ /* 0x000fd600078e7805 */
[----:B------:R-:W-:Y:S05]  /*b310*/  @P0 BRA `(.L_x_269) ;  /* 0x0000000400500947 */ /* 0x000fea0003800000 */
[----:B------:R-:W0:Y:S01]  /*b320*/  S2R R15, SR_CTAID.X ;  /* 0x00000000000f7919 */ /* 0x000e220000002500 */
[----:B------:R-:W-:Y:S01]  /*b330*/  ULDC.64 UR4, c[0x0][0x628] ;  /* 0x00018a0000047ab9 */ /* 0x000fe20000000a00 */
[----:B------:R-:W1:Y:S01]  /*b340*/  LDC R20, c[0x0][0x144] ;  /* 0x00005100ff147b82 */ /* 0x000e620000000800 */
[----:B------:R-:W-:Y:S01]  /*b350*/  ISETP.NE.U32.AND P0, PT, RZ, UR4, PT ;  /* 0x00000004ff007c0c */ /* 0x000fe2000bf05070 */
[----:B------:R-:W2:Y:S01]  /*b360*/  S2R R13, SR_CTAID.Y ;  /* 0x00000000000d7919 */ /* 0x000ea20000002600 */
[----:B------:R-:W-:Y:S01]  /*b370*/  ULDC UR7, c[0x0][0x630] ;  /* 0x00018c0000077ab9 */ /* 0x000fe20000000800 */
[----:B------:R-:W-:Y:S01]  /*b380*/  ULDC UR8, c[0x0][0x150] ;  /* 0x0000540000087ab9 */ /* 0x000fe20000000800 */
[----:B------:R-:W-:Y:S01]  /*b390*/  ISETP.NE.AND.EX P0, PT, RZ, UR5, PT, P0 ;  /* 0x00000005ff007c0c */ /* 0x000fe2000bf05300 */
[----:B------:R-:W-:Y:S02]  /*b3a0*/  IMAD.MOV.U32 R4, RZ, RZ, R16 ;  /* 0x000000ffff047224 */ /* 0x000fe400078e0010 */
[----:B------:R-:W-:Y:S01]  /*b3b0*/  IMAD.MOV.U32 R5, RZ, RZ, R17 ;  /* 0x000000ffff057224 */ /* 0x000fe200078e0011 */
[----:B0-----:R-:W-:-:S09]  /*b3c0*/  I2FP.F32.U32 R22, R15 ;  /* 0x0000000f00167245 */ /* 0x001fd20000201000 */
[----:B------:R-:W-:Y:S05]  /*b3d0*/  @!P0 BRA `(.L_x_270) ;  /* 0x0000000000288947 */ /* 0x000fea0003800000 */
[----:B------:R-:W-:Y:S02]  /*b3e0*/  ULDC UR6, c[0x0][0x634] ;  /* 0x00018d0000067ab9 */ /* 0x000fe40000000800 */
[----:B------:R-:W-:-:S05]  /*b3f0*/  IADD3 R5, P0, R16, UR6, RZ ;  /* 0x0000000610057c10 */ /* 0x000fca000ff1e0ff */
[----:B------:R-:W-:-:S04]  /*b400*/  IMAD.X R21, RZ, RZ, R17, P0 ;  /* 0x000000ffff157224 */ /* 0x000fc800000e0611 */
[----:B------:R-:W-:-:S04]  /*b410*/  IMAD.WIDE.U32 R6, R21, UR4, RZ ;  /* 0x0000000415067c25 */ /* 0x000fc8000f8e00ff */
[----:B------:R-:W-:-:S04]  /*b420*/  IMAD.WIDE.U32 R6, P0, R5, UR5, R6 ;  /* 0x0000000505067c25 */ /* 0x000fc8000f800006 */
[----:B------:R-:W-:-:S04]  /*b430*/  IMAD.WIDE.U32 R4, R5, UR4, RZ ;  /* 0x0000000405047c25 */ /* 0x000fc8000f8e00ff */
[----:B------:R-:W-:Y:S01]  /*b440*/  IMAD.MOV.U32 R4, RZ, RZ, R7 ;  /* 0x000000ffff047224 */ /* 0x000fe200078e0007 */
[----:B------:R-:W-:Y:S01]  /*b450*/  IADD3 RZ, P1, R5, R6, RZ ;  /* 0x0000000605ff7210 */ /* 0x000fe20007f3e0ff */
[----:B------:R-:W-:-:S04]  /*b460*/  IMAD.X R5, RZ, RZ, RZ, P0 ;  /* 0x000000ffff057224 */ /* 0x000fc800000e06ff */
[----:B------:R-:W-:-:S08]  /*b470*/  IMAD.WIDE.U32.X R4, R21, UR5, R4, P1 ;  /* 0x0000000515047c25 */ /* 0x000fd000088e0404 */
.L_x_270:
[----:B------:R-:W-:Y:S01]  /*b480*/  FMUL R22, R22, UR8 ;  /* 0x0000000816167c20 */ /* 0x000fe20008400000 */
[--C-:B------:R-:W-:Y:S01]  /*b490*/  SHF.R.U64 R14, R4, UR7, R5.reuse ;  /* 0x00000007040e7c19 */ /* 0x100fe20008001205 */
[----:B------:R-:W-:Y:S01]  /*b4a0*/  ULDC.64 UR4, c[0x0][0x620] ;  /* 0x0001880000047ab9 */ /* 0x000fe20000000a00 */
[----:B------:R-:W-:Y:S01]  /*b4b0*/  SHF.R.U32.HI R4, RZ, UR7, R5 ;  /* 0x00000007ff047c19 */ /* 0x000fe20008011605 */
[----:B------:R-:W-:Y:S01]  /*b4c0*/  ULDC.64 UR6, c[0x0][0x640] ;  /* 0x0001900000067ab9 */ /* 0x000fe20000000a00 */
[----:B------:R-:W-:Y:S01]  /*b4d0*/  IADD3 R5, P0, RZ, -R14, RZ ;  /* 0x8000000eff057210 */ /* 0x000fe20007f1e0ff */
[----:B------:R-:W0:Y:S04]  /*b4e0*/  F2I.U32.TRUNC.NTZ R22, R22 ;  /* 0x0000001600167305 */ /* 0x000e28000020f000 */
[----:B------:R-:W-:Y:S01]  /*b4f0*/  IMAD.X R4, RZ, RZ, ~R4, P0 ;  /* 0x000000ffff047224 */ /* 0x000fe200000e0e04 */
[----:B------:R-:W-:-:S03]  /*b500*/  ISETP.NE.U32.AND P0, PT, RZ, UR6, PT ;  /* 0x00000006ff007c0c */ /* 0x000fc6000bf05070 */
[----:B------:R-:W-:Y:S01]  /*b510*/  IMAD R4, R4, UR4, RZ ;  /* 0x0000000404047c24 */ /* 0x000fe2000f8e02ff */
[----:B------:R-:W-:-:S03]  /*b520*/  ISETP.NE.AND.EX P0, PT, RZ, UR7, PT, P0 ;  /* 0x00000007ff007c0c */ /* 0x000fc6000bf05300 */
[C---:B------:R-:W-:Y:S01]  /*b530*/  IMAD R7, R5.reuse, UR5, R4 ;  /* 0x0000000505077c24 */ /* 0x040fe2000f8e0204 */
[----:B------:R-:W-:Y:S01]  /*b540*/  ULDC UR5, c[0x0][0x154] ;  /* 0x0000550000057ab9 */ /* 0x000fe20000000800 */
[----:B------:R-:W-:Y:S01]  /*b550*/  IMAD.WIDE.U32 R4, R5, UR4, R16 ;  /* 0x0000000405047c25 */ /* 0x000fe2000f8e0010 */
[----:B------:R-:W-:-:S03]  /*b560*/  ULDC UR4, c[0x0][0x618] ;  /* 0x0001860000047ab9 */ /* 0x000fc60000000800 */
[----:B0-----:R-:W-:Y:S02]  /*b570*/  IMAD.MOV R6, RZ, RZ, -R22 ;  /* 0x000000ffff067224 */ /* 0x001fe400078e0a16 */
[----:B------:R-:W-:Y:S02]  /*b580*/  IMAD.IADD R5, R5, 0x1, R7 ;  /* 0x0000000105057824 */ /* 0x000fe400078e0207 */
[----:B-1----:R-:W-:Y:S01]  /*b590*/  IMAD R15, R20, R6, R15 ;  /* 0x00000006140f7224 */ /* 0x002fe200078e020f */
[----:B--2---:R-:W-:Y:S01]  /*b5a0*/  I2FP.F32.U32 R6, R13 ;  /* 0x0000000d00067245 */ /* 0x004fe20000201000 */
[----:B------:R-:W0:Y:S01]  /*b5b0*/  LDC R20, c[0x0][0x148] ;  /* 0x00005200ff147b82 */ /* 0x000e220000000800 */
[--C-:B------:R-:W-:Y:S02]  /*b5c0*/  SHF.R.U64 R21, R4, UR4, R5.reuse ;  /* 0x0000000404157c19 */ /* 0x100fe40008001205 */
[----:B------:R-:W-:Y:S01]  /*b5d0*/  SHF.R.U32.HI R4, RZ, UR4, R5 ;  /* 0x00000004ff047c19 */ /* 0x000fe20008011605 */
[----:B------:R-:W-:Y:S01]  /*b5e0*/  FMUL R6, R6, UR5 ;  /* 0x0000000506067c20 */ /* 0x000fe20008400000 */
[----:B------:R-:W-:-:S02]  /*b5f0*/  ULDC UR4, c[0x0][0x608] ;  /* 0x0001820000047ab9 */ /* 0x000fc40000000800 */
[--C-:B------:R-:W-:Y:S01]  /*b600*/  SHF.R.U64 R23, R21, UR4, R4.reuse ;  /* 0x0000000415177c19 */ /* 0x100fe20008001204 */
[----:B------:R1:W2:Y:S01]  /*b610*/  F2I.U32.TRUNC.NTZ R24, R6 ;  /* 0x0000000600187305 */ /* 0x0002a2000020f000 */
[----:B------:R-:W-:Y:S01]  /*b620*/  SHF.R.U32.HI R4, RZ, UR4, R4 ;  /* 0x00000004ff047c19 */ /* 0x000fe20008011604 */
[----:B------:R-:W-:-:S03]  /*b630*/  ULDC UR4, c[0x0][0x658] ;  /* 0x0001960000047ab9 */ /* 0x000fc60000000800 */
[--C-:B------:R-:W-:Y:S02]  /*b640*/  SHF.R.U64 R22, R23, UR4, R4.reuse ;  /* 0x0000000417167c19 */ /* 0x100fe40008001204 */
[----:B------:R-:W-:-:S03]  /*b650*/  SHF.R.U32.HI R25, RZ, UR4, R4 ;  /* 0x00000004ff197c19 */ /* 0x000fc60008011604 */
[----:B------:R-:W-:Y:S02]  /*b660*/  IMAD.MOV.U32 R4, RZ, RZ, R22 ;  /* 0x000000ffff047224 */ /* 0x000fe400078e0016 */
[----:B------:R-:W-:Y:S01]  /*b670*/  IMAD.MOV.U32 R5, RZ, RZ, R25 ;  /* 0x000000ffff057224 */ /* 0x000fe200078e0019 */
[----:B-1----:R-:W-:Y:S06]  /*b680*/  @!P0 BRA `(.L_x_271) ;  /* 0x0000000000288947 */ /* 0x002fec0003800000 */
        /* <DEDUP_REMOVED lines=10> */
.L_x_271:
[----:B------:R-:W-:Y:S01]  /*b730*/  ISETP.NE.AND P0, PT, R2, 0x1, PT ;  /* 0x000000010200780c */ /* 0x000fe20003f05270 */
[----:B------:R-:W-:Y:S01]  /*b740*/  ULDC UR4, c[0x0][0x648] ;  /* 0x0001920000047ab9 */ /* 0x000fe20000000800 */
[----:B------:R-:W-:Y:S01]  /*b750*/  LOP3.LUT R23, R23, UR17, RZ, 0xc0, !PT ;  /* 0x0000001117177c12 */ /* 0x000fe2000f8ec0ff */
[----:B--2---:R-:W-:Y:S01]  /*b760*/  IMAD.MOV R24, RZ, RZ, -R24 ;  /* 0x000000ffff187224 */ /* 0x004fe200078e0a18 */
[----:B------:R-:W-:Y:S01]  /*b770*/  SHF.R.U64 R4, R4, UR4, R5 ;  /* 0x0000000404047c19 */ /* 0x000fe20008001205 */
[----:B------:R-:W-:Y:S01]  /*b780*/  ULDC UR4, c[0x0][0x638] ;  /* 0x00018e0000047ab9 */ /* 0x000fe20000000800 */
[----:B------:R-:W-:Y:S01]  /*b790*/  LOP3.LUT R21, R21, UR16, RZ, 0xc0, !PT ;  /* 0x0000001015157c12 */ /* 0x000fe2000f8ec0ff */
[----:B------:R-:W-:Y:S01]  /*b7a0*/  ULDC UR5, c[0x0][0x610] ;  /* 0x0001840000057ab9 */ /* 0x000fe20000000800 */
[----:B------:R-:W-:Y:S02]  /*b7b0*/  IMAD.MOV.U32 R6, RZ, RZ, R14 ;  /* 0x000000ffff067224 */ /* 0x000fe400078e000e */
[----:B------:R-:W-:-:S02]  /*b7c0*/  IMAD.MOV R5, RZ, RZ, -R4 ;  /* 0x000000ffff057224 */ /* 0x000fc400078e0a04 */
[----:B------:R-:W-:Y:S02]  /*b7d0*/  IMAD R4, R4, UR18, R23 ;  /* 0x0000001204047c24 */ /* 0x000fe4000f8e0217 */
[----:B0-----:R-:W-:Y:S02]  /*b7e0*/  @P0 IMAD R15, R20, R24, R13 ;  /* 0x00000018140f0224 */ /* 0x001fe400078e020d */
[----:B------:R-:W-:Y:S01]  /*b7f0*/  IMAD R22, R5, UR4, R22 ;  /* 0x0000000405167c24 */ /* 0x000fe2000f8e0216 */
[----:B------:R-:W-:Y:S01]  /*b800*/  ULDC UR4, c[0x0][0x600] ;  /* 0x0001800000047ab9 */ /* 0x000fe20000000800 */
[----:B------:R-:W-:Y:S02]  /*b810*/  IMAD R15, R4, UR5, R15 ;  /* 0x00000005040f7c24 */ /* 0x000fe4000f8e020f */
[----:B------:R-:W-:Y:S02]  /*b820*/  IMAD R22, R22, UR4, R21 ;  /* 0x0000000416167c24 */ /* 0x000fe4000f8e0215 */
[----:B------:R-:W-:-:S03]  /*b830*/  IMAD.MOV.U32 R4, RZ, RZ, 0x1 ;  /* 0x00000001ff047424 */ /* 0x000fc600078e00ff */
[----:B------:R-:W-:Y:S02]  /*b840*/  SEL R20, R22, R15, !P0 ;  /* 0x0000000f16147207 */ /* 0x000fe40004000000 */
[----:B------:R-:W-:-:S07]  /*b850*/  SEL R13, R15, R22, !P0 ;  /* 0x000000160f0d7207 */ /* 0x000fce0004000000 */
.L_x_269:
[----:B------:R-:W-:Y:S05]  /*b860*/  BSYNC B1 ;  /* 0x0000000000017941 */ /* 0x000fea0003800000 */
.L_x_268:
[----:B------:R-:W-:-:S13]  /*b870*/  LOP3.LUT P0, RZ, R4, 0xff, RZ, 0xc0, !PT ;  /* 0x000000ff04ff7812 */ /* 0x000fda000780c0ff */
[----:B------:R-:W-:Y:S05]  /*b880*/  @P0 BRA `(.L_x_272) ;  /* 0xfffffff4003c0947 */ /* 0x000fea000383ffff */
[----:B------:R-:W-:Y:S05]  /*b890*/  BSYNC B0 ;  /* 0x0000000000007941 */ /* 0x000fea0003800000 */
.L_x_261:
[----:B------:R-:W-:-:S03]  /*b8a0*/  UMOV UR4, 0xffffffff ;  /* 0xffffffff00047882 */ /* 0x000fc60000000000 */
[----:B------:R-:W-:Y:S05]  /*b8b0*/  BRA.DIV UR4, `(.L_x_273) ;  /* 0x0000000a04147947 */ /* 0x000fea000b800000 */
[----:B------:R-:W-:-:S13]  /*b8c0*/  ELECT P6, URZ, PT ;  /* 0x00000000003f782f */ /* 0x000fda00038c0000 */
.L_x_294:
[----:B------:R-:W-:Y:S04]  /*b8d0*/  BSSY B0, `(.L_x_274) ;  /* 0x000006a000007945 */ /* 0x000fe80003800000 */
[----:B------:R-:W-:Y:S05]  /*b8e0*/  @!P6 BRA `(.L_x_275) ;  /* 0x0000000400a0e947 */ /* 0x000fea0003800000 */
[----:B------:R-:W-:-:S04]  /*b8f0*/  LOP3.LUT R19, R19, 0x2, RZ, 0xfc, !PT ;  /* 0x0000000213137812 */ /* 0x000fc800078efcff */
[----:B------:R-:W-:-:S13]  /*b900*/  ISETP.NE.AND P0, PT, R19, 0x3, PT ;  /* 0x000000031300780c */ /* 0x000fda0003f05270 */
[----:B------:R-:W-:Y:S05]  /*b910*/  @!P0 BRA `(.L_x_276) ;  /* 0x0000000000048947 */ /* 0x000fea0003800000 */
[----:B------:R-:W-:Y:S01]  /*b920*/  BPT.TRAP 0x1 ;  /* 0x000000040000795c */ /* 0x000fe20000300000 */
.L_x_276:
[----:B------:R-:W0:Y:S01]  /*b930*/  S2R R5, SR_CgaCtaId ;  /* 0x0000000000057919 */ /* 0x000e220000008800 */
[----:B------:R-:W-:Y:S02]  /*b940*/  MOV R2, 0x400 ;  /* 0x0000040000027802 */ /* 0x000fe40000000f00 */
[----:B------:R-:W-:Y:S02]  /*b950*/  SHF.L.U32 R4, R0, 0x1f, RZ ;  /* 0x0000001f00047819 */ /* 0x000fe400000006ff */
[----:B0-----:R-:W-:-:S05]  /*b960*/  LEA R2, R5, R2, 0x18 ;  /* 0x0000000205027211 */ /* 0x001fca00078ec0ff */
[----:B------:R-:W-:-:S04]  /*b970*/  VIADD R2, R2, 0x58 ;  /* 0x0000005802027836 */ /* 0x000fc80000000000 */
[C---:B------:R-:W-:Y:S02]  /*b980*/  IMAD R7, R3.reuse, 0x8, R2 ;  /* 0x0000000803077824 */ /* 0x040fe400078e0202 */
[----:B------:R-:W-:Y:S02]  /*b990*/  VIADD R3, R3, 0x1 ;  /* 0x0000000103037836 */ /* 0x000fe40000000000 */
[----:B------:R-:W0:Y:S03]  /*b9a0*/  SYNCS.PHASECHK.TRANS64.TRYWAIT P0, [R7+URZ], R4 ;  /* 0x00000004070075a7 */ /* 0x000e26000800017f */
[----:B------:R-:W-:-:S04]  /*b9b0*/  ISETP.NE.AND P1, PT, R3, 0xb, PT ;  /* 0x0000000b0300780c */ /* 0x000fc80003f25270 */
[----:B------:R-:W-:Y:S02]  /*b9c0*/  SEL R5, RZ, 0x1, P1 ;  /* 0x00000001ff057807 */ /* 0x000fe40000800000 */
[----:B------:R-:W-:Y:S02]  /*b9d0*/  SEL R3, R3, RZ, P1 ;  /* 0x000000ff03037207 */ /* 0x000fe40000800000 */
[----:B------:R-:W-:-:S03]  /*b9e0*/  LOP3.LUT R6, R0, R5, RZ, 0x3c, !PT ;  /* 0x0000000500067212 */ /* 0x000fc600078e3cff */
[----:B------:R-:W-:Y:S01]  /*b9f0*/  IMAD R8, R3, 0x8, R2 ;  /* 0x0000000803087824 */ /* 0x000fe200078e0202 */
[----:B------:R-:W-:Y:S01]  /*ba00*/  SHF.L.U32 R5, R6, 0x1f, RZ ;  /* 0x0000001f06057819 */ /* 0x000fe200000006ff */
[----:B0-----:R-:W-:Y:S06]  /*ba10*/  @!P0 BRA `(.L_x_277) ;  /* 0x0000000400dc8947 */ /* 0x001fec0003800000 */
.L_x_295:
[----:B------:R-:W1:Y:S01]  /*ba20*/  SYNCS.PHASECHK.TRANS64.TRYWAIT P0, [R8+URZ], R5 ;  /* 0x00000005080075a7 */ /* 0x000e62000800017f */
[----:B------:R-:W-:-:S05]  /*ba30*/  VIADD R0, R3, 0x1 ;  /* 0x0000000103007836 */ /* 0x000fca0000000000 */
[----:B------:R-:W-:-:S04]  /*ba40*/  ISETP.NE.AND P1, PT, R0, 0xb, PT ;  /* 0x0000000b0000780c */ /* 0x000fc80003f25270 */
[----:B------:R-:W-:Y:S02]  /*ba50*/  SEL R3, RZ, 0x1, P1 ;  /* 0x00000001ff037807 */ /* 0x000fe40000800000 */
[----:B0-----:R-:W-:Y:S02]  /*ba60*/  SEL R7, R0, RZ, P1 ;  /* 0x000000ff00077207 */ /* 0x001fe40000800000 */
[----:B------:R-:W-:-:S03]  /*ba70*/  LOP3.LUT R6, R6, R3, RZ, 0x3c, !PT ;  /* 0x0000000306067212 */ /* 0x000fc600078e3cff */
[----:B------:R-:W-:Y:S01]  /*ba80*/  IMAD R9, R7, 0x8, R2 ;  /* 0x0000000807097824 */ /* 0x000fe200078e0202 */
[----:B------:R-:W-:Y:S01]  /*ba90*/  SHF.L.U32 R4, R6, 0x1f, RZ ;  /* 0x0000001f06047819 */ /* 0x000fe200000006ff */
[----:B-1----:R-:W-:Y:S06]  /*baa0*/  @!P0 BRA `(.L_x_278) ;  /* 0x0000000400cc8947 */ /* 0x002fec0003800000 */
.L_x_296:
[----:B------:R-:W1:Y:S01]  /*bab0*/  SYNCS.PHASECHK.TRANS64.TRYWAIT P0, [R9+URZ], R4 ;  /* 0x00000004090075a7 */ /* 0x000e62000800017f */
[----:B------:R-:W-:-:S05]  /*bac0*/  VIADD R0, R7, 0x1 ;  /* 0x0000000107007836 */ /* 0x000fca0000000000 */
[----:B------:R-:W-:-:S04]  /*bad0*/  ISETP.NE.AND P1, PT, R0, 0xb, PT ;  /* 0x0000000b0000780c */ /* 0x000fc80003f25270 */
[----:B------:R-:W-:Y:S02]  /*bae0*/  SEL R3, RZ, 0x1, P1 ;  /* 0x00000001ff037807 */ /* 0x000fe40000800000 */
[----:B------:R-:W-:Y:S02]  /*baf0*/  SEL R7, R0, RZ, P1 ;  /* 0x000000ff00077207 */ /* 0x000fe40000800000 */
[----:B------:R-:W-:-:S03]  /*bb00*/  LOP3.LUT R6, R6, R3, RZ, 0x3c, !PT ;  /* 0x0000000306067212 */ /* 0x000fc600078e3cff */
[----:B0-----:R-:W-:Y:S01]  /*bb10*/  IMAD R8, R7, 0x8, R2 ;  /* 0x0000000807087824 */ /* 0x001fe200078e0202 */
[----:B------:R-:W-:Y:S01]  /*bb20*/  SHF.L.U32 R5, R6, 0x1f, RZ ;  /* 0x0000001f06057819 */ /* 0x000fe200000006ff */
[----:B-1----:R-:W-:Y:S06]  /*bb30*/  @!P0 BRA `(.L_x_279) ;  /* 0x0000000400bc8947 */ /* 0x002fec0003800000 */
.L_x_297:
        /* <DEDUP_REMOVED lines=9> */
.L_x_298:
        /* <DEDUP_REMOVED lines=9> */
.L_x_299:
        /* <DEDUP_REMOVED lines=9> */
.L_x_300:
        /* <DEDUP_REMOVED lines=9> */
.L_x_301:
        /* <DEDUP_REMOVED lines=9> */
.L_x_302:
[----:B------:R-:W1:Y:S01]  /*be10*/  SYNCS.PHASECHK.TRANS64.TRYWAIT P0, [R9+URZ], R4 ;  /* 0x00000004090075a7 */ /* 0x000e62000800017f */
[----:B------:R-:W-:-:S05]  /*be20*/  VIADD R0, R7, 0x1 ;  /* 0x0000000107007836 */ /* 0x000fca0000000000 */
[----:B------:R-:W-:-:S04]  /*be30*/  ISETP.NE.AND P1, PT, R0, 0xb, PT ;  /* 0x0000000b0000780c */ /* 0x000fc80003f25270 */
[----:B------:R-:W-:Y:S02]  /*be40*/  SEL R3, RZ, 0x1, P1 ;  /* 0x00000001ff037807 */ /* 0x000fe40000800000 */
[----:B------:R-:W-:Y:S02]  /*be50*/  SEL R7, R0, RZ, P1 ;  /* 0x000000ff00077207 */ /* 0x000fe40000800000 */
[----:B------:R-:W-:-:S03]  /*be60*/  LOP3.LUT R11, R6, R3, RZ, 0x3c, !PT ;  /* 0x00000003060b7212 */ /* 0x000fc600078e3cff */
[----:B------:R-:W-:Y:S01]  /*be70*/  IMAD R6, R7, 0x8, R2 ;  /* 0x0000000807067824 */ /* 0x000fe200078e0202 */
[----:B0-----:R-:W-:Y:S01]  /*be80*/  SHF.L.U32 R5, R11, 0x1f, RZ ;  /* 0x0000001f0b057819 */ /* 0x001fe200000006ff */
[----:B-1----:R-:W-:Y:S06]  /*be90*/  @!P0 BRA `(.L_x_285) ;  /* 0x00000004005c8947 */ /* 0x002fec0003800000 */
.L_x_303:
[----:B------:R-:W1:Y:S01]  /*bea0*/  SYNCS.PHASECHK.TRANS64.TRYWAIT P0, [R6+URZ], R5 ;  /* 0x00000005060075a7 */ /* 0x000e62000800017f */
[----:B------:R-:W-:-:S05]  /*beb0*/  VIADD R0, R7, 0x1 ;  /* 0x0000000107007836 */ /* 0x000fca0000000000 */
[----:B------:R-:W-:-:S04]  /*bec0*/  ISETP.NE.AND P1, PT, R0, 0xb, PT ;  /* 0x0000000b0000780c */ /* 0x000fc80003f25270 */
[----:B0-----:R-:W-:Y:S02]  /*bed0*/  SEL R4, RZ, 0x1, P1 ;  /* 0x00000001ff047807 */ /* 0x001fe40000800000 */
[----:B------:R-:W-:Y:S02]  /*bee0*/  SEL R3, R0, RZ, P1 ;  /* 0x000000ff00037207 */ /* 0x000fe40000800000 */
[----:B------:R-:W-:Y:S01]  /*bef0*/  LOP3.LUT R0, R11, R4, RZ, 0x3c, !PT ;  /* 0x000000040b007212 */ /* 0x000fe200078e3cff */
[----:B-1----:R-:W-:Y:S06]  /*bf00*/  @!P0 BRA `(.L_x_286) ;  /* 0x0000000400548947 */ /* 0x002fec0003800000 */
.L_x_304:
[----:B------:R-:W-:Y:S01]  /*bf10*/  IMAD R3, R3, 0x8, R2 ;  /* 0x0000000803037824 */ /* 0x000fe200078e0202 */
[----:B------:R-:W-:-:S07]  /*bf20*/  SHF.L.U32 R0, R0, 0x1f, RZ ;  /* 0x0000001f00007819 */ /* 0x000fce00000006ff */
.L_x_287:
[----:B-1----:R1:W2:Y:S02]  /*bf30*/  SYNCS.PHASECHK.TRANS64.TRYWAIT P0, [R3+URZ], R0 ;  /* 0x00000000030075a7 */ /* 0x0022a4000800017f */
[----:B--2---:R-:W-:Y:S05]  /*bf40*/  @!P0 NANOSLEEP.SYNCS 0x989680 ;  /* 0x009896800000895d */ /* 0x004fea0003900000 */
[----:B------:R-:W2:Y:S02]  /*bf50*/  @!P0 SYNCS.PHASECHK.TRANS64 P0, [R3+URZ], R0 ;  /* 0x00000000030085a7 */ /* 0x000ea4000800007f */
[----:B--2---:R-:W-:Y:S05]  /*bf60*/  @!P0 BRA `(.L_x_287) ;  /* 0xfffffffc00f08947 */ /* 0x004fea000383ffff */
.L_x_275:
[----:B------:R-:W-:Y:S05]  /*bf70*/  BSYNC B0 ;  /* 0x0000000000007941 */ /* 0x000fea0003800000 */
.L_x_274:
[----:B------:R-:W-:Y:S05]  /*bf80*/  EXIT ;  /* 0x000000000000794d */ /* 0x000fea0003800000 */
.L_x_22:
[----:B----4-:R4:W0:Y:S02]  /*bf90*/  SYNCS.PHASECHK.TRANS64.TRYWAIT P1, [R3+URZ], R0 ;  /* 0x00000000030075a7 */ /* 0x010824000802017f */
[----:B0-----:R-:W-:Y:S05]  /*bfa0*/  @!P1 NANOSLEEP.SYNCS 0x989680 ;  /* 0x009896800000995d */ /* 0x001fea0003900000 */
[----:B------:R-:W0:Y:S02]  /*bfb0*/  @!P1 SYNCS.PHASECHK.TRANS64 P1, [R3+URZ], R0 ;  /* 0x00000000030095a7 */ /* 0x000e24000802007f */
[----:B0-----:R-:W-:Y:S05]  /*bfc0*/  @!P1 BRA `(.L_x_22) ;  /* 0xfffffffc00f09947 */ /* 0x001fea000383ffff */
[----:B------:R-:W-:Y:S05]  /*bfd0*/  BRA `(.L_x_21) ;  /* 0xffffff5400807947 */ /* 0x000fea000383ffff */
.L_x_27:
[----:B-1----:R-:W-:-:S04]  /*bfe0*/  IMAD.U32 R6, RZ, RZ, UR7 ;  /* 0x00000007ff067e24 */ /* 0x002fc8000f8e00ff */
[----:B------:R1:W3:Y:S03]  /*bff0*/  SYNCS.PHASECHK.TRANS64.TRYWAIT P1, [R6+URZ], R5 ;  /* 0x00000005060075a7 */ /* 0x0002e6000802017f */
[----:B---3--:R-:W-:Y:S05]  /*c000*/  @!P1 NANOSLEEP.SYNCS 0x989680 ;  /* 0x009896800000995d */ /* 0x008fea0003900000 */
[----:B------:R-:W3:Y:S02]  /*c010*/  @!P1 SYNCS.PHASECHK.TRANS64 P1, [R6+URZ], R5 ;  /* 0x00000005060095a7 */ /* 0x000ee4000802007f */
[----:B---3--:R-:W-:Y:S05]  /*c020*/  @!P1 BRA `(.L_x_27) ;  /* 0xfffffffc00ec9947 */ /* 0x008fea000383ffff */
[----:B------:R-:W-:Y:S05]  /*c030*/  BRA `(.L_x_26) ;  /* 0xffffff6000947947 */ /* 0x000fea000383ffff */
.L_x_262:
[----:B------:R-:W-:Y:S01]  /*c040*/  BSSY B1, `(.L_x_288) ;  /* 0x0000006000017945 */ /* 0x000fe20003800000 */
[----:B------:R-:W-:-:S07]  /*c050*/  IMAD.MOV.U32 R15, RZ, RZ, -0x1 ;  /* 0xffffffffff0f7424 */ /* 0x000fce00078e00ff */
[----:B------:R-:W-:Y:S05]  /*c060*/  WARPSYNC.COLLECTIVE R15, `(.L_x_289) ;  /* 0x000000000f0c7348 */ /* 0x000fea0003c00000 */
[----:B------:R-:W-:Y:S02]  /*c070*/  ELECT P6, UR62, PT ;  /* 0x00000000003e782f */ /* 0x000fe400038c0000 */
[----:B------:R-:W-:Y:S01]  /*c080*/  MOV R14, UR62 ;  /* 0x0000003e000e7c02 */ /* 0x000fe20008000f00 */
[----:B------:R-:W-:Y:S10]  /*c090*/  ENDCOLLECTIVE ;  /* 0x000000000000791b */ /* 0x000ff40003800000 */
.L_x_289:
[----:B------:R-:W-:Y:S05]  /*c0a0*/  BSYNC B1 ;  /* 0x0000000000017941 */ /* 0x000fea0003800000 */
.L_x_288:
[----:B------:R-:W-:Y:S05]  /*c0b0*/  BRA `(.L_x_290) ;  /* 0xffffffec003c7947 */ /* 0x000fea000383ffff */
.L_x_265:
[----:B0-----:R0:W1:Y:S02]  /*c0c0*/  SYNCS.PHASECHK.TRANS64.TRYWAIT P0, [R20+URZ+0x58], R7 ;  /* 0x00005807140075a7 */ /* 0x001064000800017f */
[----:B-1----:R-:W-:Y:S05]  /*c0d0*/  @!P0 NANOSLEEP.SYNCS 0x989680 ;  /* 0x009896800000895d */ /* 0x002fea0003900000 */
[----:B------:R-:W1:Y:S02]  /*c0e0*/  @!P0 SYNCS.PHASECHK.TRANS64 P0, [R20+URZ+0x58], R7 ;  /* 0x00005807140085a7 */ /* 0x000e64000800007f */
[----:B-1----:R-:W-:Y:S05]  /*c0f0*/  @!P0 BRA `(.L_x_265) ;  /* 0xfffffffc00f08947 */ /* 0x002fea000383ffff */
[----:B------:R-:W-:Y:S05]  /*c100*/  BRA `(.L_x_291) ;  /* 0xffffffec00787947 */ /* 0x000fea000383ffff */
.L_x_273:
[----:B------:R-:W-:Y:S01]  /*c110*/  BSSY B0, `(.L_x_292) ;  /* 0x0000006000007945 */ /* 0x000fe20003800000 */
[----:B------:R-:W-:-:S07]  /*c120*/  IMAD.MOV.U32 R15, RZ, RZ, -0x1 ;  /* 0xffffffffff0f7424 */ /* 0x000fce00078e00ff */
[----:B------:R-:W-:Y:S05]  /*c130*/  WARPSYNC.COLLECTIVE R15, `(.L_x_293) ;  /* 0x000000000f0c7348 */ /* 0x000fea0003c00000 */
[----:B------:R-:W-:Y:S02]  /*c140*/  ELECT P6, UR62, PT ;  /* 0x00000000003e782f */ /* 0x000fe400038c0000 */
[----:B------:R-:W-:Y:S01]  /*c150*/  MOV R14, UR62 ;  /* 0x0000003e000e7c02 */ /* 0x000fe20008000f00 */
[----:B------:R-:W-:Y:S10]  /*c160*/  ENDCOLLECTIVE ;  /* 0x000000000000791b */ /* 0x000ff40003800000 */
.L_x_293:
[----:B------:R-:W-:Y:S05]  /*c170*/  BSYNC B0 ;  /* 0x0000000000007941 */ /* 0x000fea0003800000 */
.L_x_292:
[----:B------:R-:W-:Y:S05]  /*c180*/  BRA `(.L_x_294) ;  /* 0xfffffff400d07947 */ /* 0x000fea000383ffff */
.L_x_277:
[----:B0-----:R0:W1:Y:S02]  /*c190*/  SYNCS.PHASECHK.TRANS64.TRYWAIT P0, [R7+URZ], R4 ;  /* 0x00000004070075a7 */ /* 0x001064000800017f */
[----:B-1----:R-:W-:Y:S05]  /*c1a0*/  @!P0 NANOSLEEP.SYNCS 0x989680 ;  /* 0x009896800000895d */ /* 0x002fea0003900000 */
[----:B------:R-:W1:Y:S02]  /*c1b0*/  @!P0 SYNCS.PHASECHK.TRANS64 P0, [R7+URZ], R4 ;  /* 0x00000004070085a7 */ /* 0x000e64000800007f */
[----:B-1----:R-:W-:Y:S05]  /*c1c0*/  @!P0 BRA `(.L_x_277) ;  /* 0xfffffffc00f08947 */ /* 0x002fea000383ffff */
[----:B------:R-:W-:Y:S05]  /*c1d0*/  BRA `(.L_x_295) ;  /* 0xfffffff800107947 */ /* 0x000fea000383ffff */
.L_x_278:
[----:B0-----:R0:W1:Y:S02]  /*c1e0*/  SYNCS.PHASECHK.TRANS64.TRYWAIT P0, [R8+URZ], R5 ;  /* 0x00000005080075a7 */ /* 0x001064000800017f */
[----:B-1----:R-:W-:Y:S05]  /*c1f0*/  @!P0 NANOSLEEP.SYNCS 0x989680 ;  /* 0x009896800000895d */ /* 0x002fea0003900000 */
[----:B------:R-:W1:Y:S02]  /*c200*/  @!P0 SYNCS.PHASECHK.TRANS64 P0, [R8+URZ], R5 ;  /* 0x00000005080085a7 */ /* 0x000e64000800007f */
[----:B-1----:R-:W-:Y:S05]  /*c210*/  @!P0 BRA `(.L_x_278) ;  /* 0xfffffffc00f08947 */ /* 0x002fea000383ffff */
[----:B------:R-:W-:Y:S05]  /*c220*/  BRA `(.L_x_296) ;  /* 0xfffffff800207947 */ /* 0x000fea000383ffff */
.L_x_279:
[----:B0-----:R0:W1:Y:S02]  /*c230*/  SYNCS.PHASECHK.TRANS64.TRYWAIT P0, [R9+URZ], R4 ;  /* 0x00000004090075a7 */ /* 0x001064000800017f */
[----:B-1----:R-:W-:Y:S05]  /*c240*/  @!P0 NANOSLEEP.SYNCS 0x989680 ;  /* 0x009896800000895d */ /* 0x002fea0003900000 */
[----:B------:R-:W1:Y:S02]  /*c250*/  @!P0 SYNCS.PHASECHK.TRANS64 P0, [R9+URZ], R4 ;  /* 0x00000004090085a7 */ /* 0x000e64000800007f */
[----:B-1----:R-:W-:Y:S05]  /*c260*/  @!P0 BRA `(.L_x_279) ;  /* 0xfffffffc00f08947 */ /* 0x002fea000383ffff */
[----:B------:R-:W-:Y:S05]  /*c270*/  BRA `(.L_x_297) ;  /* 0xfffffff800307947 */ /* 0x000fea000383ffff */
.L_x_280:
[----:B0-----:R0:W1:Y:S02]  /*c280*/  SYNCS.PHASECHK.TRANS64.TRYWAIT P0, [R8+URZ], R5 ;  /* 0x00000005080075a7 */ /* 0x001064000800017f */
[----:B-1----:R-:W-:Y:S05]  /*c290*/  @!P0 NANOSLEEP.SYNCS 0x989680 ;  /* 0x009896800000895d */ /* 0x002fea0003900000 */
[----:B------:R-:W1:Y:S02]  /*c2a0*/  @!P0 SYNCS.PHASECHK.TRANS64 P0, [R8+URZ], R5 ;  /* 0x00000005080085a7 */ /* 0x000e64000800007f */
[----:B-1----:R-:W-:Y:S05]  /*c2b0*/  @!P0 BRA `(.L_x_280) ;  /* 0xfffffffc00f08947 */ /* 0x002fea000383ffff */
[----:B------:R-:W-:Y:S05]  /*c2c0*/  BRA `(.L_x_298) ;  /* 0xfffffff800407947 */ /* 0x000fea000383ffff */
.L_x_281:
[----:B0-----:R0:W1:Y:S02]  /*c2d0*/  SYNCS.PHASECHK.TRANS64.TRYWAIT P0, [R9+URZ], R4 ;  /* 0x00000004090075a7 */ /* 0x001064000800017f */
[----:B-1----:R-:W-:Y:S05]  /*c2e0*/  @!P0 NANOSLEEP.SYNCS 0x989680 ;  /* 0x009896800000895d */ /* 0x002fea0003900000 */
[----:B------:R-:W1:Y:S02]  /*c2f0*/  @!P0 SYNCS.PHASECHK.TRANS64 P0, [R9+URZ], R4 ;  /* 0x00000004090085a7 */ /* 0x000e64000800007f */
[----:B-1----:R-:W-:Y:S05]  /*c300*/  @!P0 BRA `(.L_x_281) ;  /* 0xfffffffc00f08947 */ /* 0x002fea000383ffff */
[----:B------:R-:W-:Y:S05]  /*c310*/  BRA `(.L_x_299) ;  /* 0xfffffff800507947 */ /* 0x000fea000383ffff */
.L_x_282:
[----:B0-----:R0:W1:Y:S02]  /*c320*/  SYNCS.PHASECHK.TRANS64.TRYWAIT P0, [R8+URZ], R5 ;  /* 0x00000005080075a7 */ /* 0x001064000800017f */
[----:B-1----:R-:W-:Y:S05]  /*c330*/  @!P0 NANOSLEEP.SYNCS 0x989680 ;  /* 0x009896800000895d */ /* 0x002fea0003900000 */
[----:B------:R-:W1:Y:S02]  /*c340*/  @!P0 SYNCS.PHASECHK.TRANS64 P0, [R8+URZ], R5 ;  /* 0x00000005080085a7 */ /* 0x000e64000800007f */
[----:B-1----:R-:W-:Y:S05]  /*c350*/  @!P0 BRA `(.L_x_282) ;  /* 0xfffffffc00f08947 */ /* 0x002fea000383ffff */
[----:B------:R-:W-:Y:S05]  /*c360*/  BRA `(.L_x_300) ;  /* 0xfffffff800607947 */ /* 0x000fea000383ffff */
.L_x_283:
[----:B0-----:R0:W1:Y:S02]  /*c370*/  SYNCS.PHASECHK.TRANS64.TRYWAIT P0, [R9+URZ], R4 ;  /* 0x00000004090075a7 */ /* 0x001064000800017f */
[----:B-1----:R-:W-:Y:S05]  /*c380*/  @!P0 NANOSLEEP.SYNCS 0x989680 ;  /* 0x009896800000895d */ /* 0x002fea0003900000 */
[----:B------:R-:W1:Y:S02]  /*c390*/  @!P0 SYNCS.PHASECHK.TRANS64 P0, [R9+URZ], R4 ;  /* 0x00000004090085a7 */ /* 0x000e64000800007f */
[----:B-1----:R-:W-:Y:S05]  /*c3a0*/  @!P0 BRA `(.L_x_283) ;  /* 0xfffffffc00f08947 */ /* 0x002fea000383ffff */
[----:B------:R-:W-:Y:S05]  /*c3b0*/  BRA `(.L_x_301) ;  /* 0xfffffff800707947 */ /* 0x000fea000383ffff */
.L_x_284:
[----:B0-----:R0:W1:Y:S02]  /*c3c0*/  SYNCS.PHASECHK.TRANS64.TRYWAIT P0, [R8+URZ], R5 ;  /* 0x00000005080075a7 */ /* 0x001064000800017f */
[----:B-1----:R-:W-:Y:S05]  /*c3d0*/  @!P0 NANOSLEEP.SYNCS 0x989680 ;  /* 0x009896800000895d */ /* 0x002fea0003900000 */
[----:B------:R-:W1:Y:S02]  /*c3e0*/  @!P0 SYNCS.PHASECHK.TRANS64 P0, [R8+URZ], R5 ;  /* 0x00000005080085a7 */ /* 0x000e64000800007f */
[----:B-1----:R-:W-:Y:S05]  /*c3f0*/  @!P0 BRA `(.L_x_284) ;  /* 0xfffffffc00f08947 */ /* 0x002fea000383ffff */
[----:B------:R-:W-:Y:S05]  /*c400*/  BRA `(.L_x_302) ;  /* 0xfffffff800807947 */ /* 0x000fea000383ffff */
.L_x_285:
[----:B0-----:R0:W1:Y:S02]  /*c410*/  SYNCS.PHASECHK.TRANS64.TRYWAIT P0, [R9+URZ], R4 ;  /* 0x00000004090075a7 */ /* 0x001064000800017f */
[----:B-1----:R-:W-:Y:S05]  /*c420*/  @!P0 NANOSLEEP.SYNCS 0x989680 ;  /* 0x009896800000895d */ /* 0x002fea0003900000 */
[----:B------:R-:W1:Y:S02]  /*c430*/  @!P0 SYNCS.PHASECHK.TRANS64 P0, [R9+URZ], R4 ;  /* 0x00000004090085a7 */ /* 0x000e64000800007f */
[----:B-1----:R-:W-:Y:S05]  /*c440*/  @!P0 BRA `(.L_x_285) ;  /* 0xfffffffc00f08947 */ /* 0x002fea000383ffff */
[----:B------:R-:W-:Y:S05]  /*c450*/  BRA `(.L_x_303) ;  /* 0xfffffff800907947 */ /* 0x000fea000383ffff */
.L_x_286:
[----:B0-----:R0:W1:Y:S02]  /*c460*/  SYNCS.PHASECHK.TRANS64.TRYWAIT P0, [R6+URZ], R5 ;  /* 0x00000005060075a7 */ /* 0x001064000800017f */
[----:B-1----:R-:W-:Y:S05]  /*c470*/  @!P0 NANOSLEEP.SYNCS 0x989680 ;  /* 0x009896800000895d */ /* 0x002fea0003900000 */
[----:B------:R-:W1:Y:S02]  /*c480*/  @!P0 SYNCS.PHASECHK.TRANS64 P0, [R6+URZ], R5 ;  /* 0x00000005060085a7 */ /* 0x000e64000800007f */
[----:B-1----:R-:W-:Y:S05]  /*c490*/  @!P0 BRA `(.L_x_286) ;  /* 0xfffffffc00f08947 */ /* 0x002fea000383ffff */
[----:B------:R-:W-:Y:S05]  /*c4a0*/  BRA `(.L_x_304) ;  /* 0xfffffff800987947 */ /* 0x000fea000383ffff */
.L_x_305:
[----:B------:R-:W-:-:S00]  /*c4b0*/  BRA `(.L_x_305) ;  /* 0xfffffffc00fc7947 */ /* 0x000fc0000383ffff */
[----:B------:R-:W-:-:S00]  /*c4c0*/  NOP ;  /* 0x0000000000007918 */ /* 0x000fc00000000000 */
        /* <DEDUP_REMOVED lines=11> */
.L_x_306:


//--------------------- .nv.global.init           --------------------------
	.section	.nv.global.init,"aw",@progbits
.nv.global.init:
	.type		$str$22,@object
	.size		$str$22,($str$23 - $str$22)
$str$22:
        /*0000*/ 	.byte	0x6b, 0x5f, 0x74, 0x69, 0x6c, 0x65, 0x5f, 0x63, 0x6f, 0x75, 0x6e, 0x74, 0x20, 0x3e, 0x3d, 0x20
        /*0010*/ 	.byte	0x31, 0x00
	.type		$str$23,@object
	.size		$str$23,(__unnamed_1 - $str$23)
$str$23:
        /*0012*/ 	.byte	0x2f, 0x74, 0x6d, 0x70, 0x2f, 0x63, 0x75, 0x74, 0x6c, 0x61, 0x73, 0x73, 0x5f, 0x73, 0x77, 0x65
        /*0022*/ 	.byte	0x65, 0x70, 0x5f, 0x73, 0x72, 0x63, 0x2f, 0x69, 0x6e, 0x63, 0x6c, 0x75, 0x64, 0x65, 0x2f, 0x63
        /*0032*/ 	.byte	0x75, 0x74, 0x6c, 0x61, 0x73, 0x73, 0x2f, 0x67, 0x65, 0x6d, 0x6d, 0x2f, 0x63, 0x6f, 0x6c, 0x6c
        /*0042*/ 	.byte	0x65, 0x63, 0x74, 0x69, 0x76, 0x65, 0x2f, 0x73, 0x6d, 0x39, 0x30, 0x5f, 0x6d, 0x6d, 0x61, 0x5f
        /*0052*/ 	.byte	0x74, 0x6d, 0x61, 0x5f, 0x67, 0x6d, 0x6d, 0x61, 0x5f, 0x73, 0x73, 0x5f, 0x77, 0x61, 0x72, 0x70
        /*0062*/ 	.byte	0x73, 0x70, 0x65, 0x63, 0x69, 0x61, 0x6c, 0x69, 0x7a, 0x65, 0x64, 0x2e, 0x68, 0x70, 0x70, 0x00
	.type		__unnamed_1,@object
	.size		__unnamed_1,(.L_0 - __unnamed_1)
__unnamed_1:
        /*0072*/ 	.byte	0x76, 0x6f, 0x69, 0x64, 0x20, 0x63, 0x75, 0x74, 0x6c, 0x61, 0x73, 0x73, 0x3a, 0x3a, 0x67, 0x65
        /* <DEDUP_REMOVED lines=180> */
        /*0bc2*/ 	.byte	0x74, 0x69, 0x74, 0x79, 0x5d, 0x00
.L_0:


//--------------------- .nv.shared._ZN7cutlass13device_kernelINS_4gemm6kernel13GemmUniversalIN4cute5tupleIJiiiiEEENS1_10collective13CollectiveMmaINS1_34MainloopSm90TmaGmmaWarpSpecializedILi11ENS5_IJNS4_1CILi2EEENSA_ILi1EEESC_EEENS1_35KernelTmaWarpSpecializedCooperativeEEENS5_IJNSA_ILi192EEENSA_ILi112EEENSA_ILi32EEEEEENS_6half_tENS5_IJlSC_lEEESK_SL_NS4_8TiledMMAINS4_8MMA_AtomIJNS4_4SM904GMMA25MMA_64x16x16_F32F16F16_SSILNSP_5MajorE0ELSR_0ELNSP_7ScaleInE1ELSS_1EEEEEENS4_6LayoutISD_NS5_IJSC_NSA_ILi0EEESW_EEEEENS5_IJNS4_10UnderscoreESZ_SZ_EEEEENS4_13SM90_TMA_LOADENS4_14ComposedLayoutINS4_7SwizzleILi2ELi4ELi3EEENS4_18smem_ptr_flag_bitsILi16EEENSV_INS5_IJNSA_ILi8EEESI_EEENS5_IJSI_SC_EEEEEEEvNS4_8identityENS4_23SM90_TMA_LOAD_MULTICASTES1C_vS1D_EENS_8epilogue10collective6detail29Sm90TmaWarpSpecializedAdapterINS1H_15DefaultEpilogueISK_SL_SL_NS1G_6thread17LinearCombinationISK_Li1EffLNS1L_9ScaleType4KindE0ELNS_15FloatRoundStyleE2ESK_EENS1_15EpilogueDefaultEEEEEvvEEEEvNT_6ParamsE --------------------------
	.section	.nv.shared._ZN7cutlass13device_kernelINS_4gemm6kernel13GemmUniversalIN4cute5tupleIJiiiiEEENS1_10collective13CollectiveMmaINS1_34MainloopSm90TmaGmmaWarpSpecializedILi11ENS5_IJNS4_1CILi2EEENSA_ILi1EEESC_EEENS1_35KernelTmaWarpSpecializedCooperativeEEENS5_IJNSA_ILi192EEENSA_ILi112EEENSA_ILi32EEEEEENS_6half_tENS5_IJlSC_lEEESK_SL_NS4_8TiledMMAINS4_8MMA_AtomIJNS4_4SM904GMMA25MMA_64x16x16_F32F16F16_SSILNSP_5MajorE0ELSR_0ELNSP_7ScaleInE1ELSS_1EEEEEENS4_6LayoutISD_NS5_IJSC_NSA_ILi0EEESW_EEEEENS5_IJNS4_10UnderscoreESZ_SZ_EEEEENS4_13SM90_TMA_LOADENS4_14ComposedLayoutINS4_7SwizzleILi2ELi4ELi3EEENS4_18smem_ptr_flag_bitsILi16EEENSV_INS5_IJNSA_ILi8EEESI_EEENS5_IJSI_SC_EEEEEEEvNS4_8identityENS4_23SM90_TMA_LOAD_MULTICASTES1C_vS1D_EENS_8epilogue10collective6detail29Sm90TmaWarpSpecializedAdapterINS1H_15DefaultEpilogueISK_SL_SL_NS1G_6thread17LinearCombinationISK_Li1EffLNS1L_9ScaleType4KindE0ELNS_15FloatRoundStyleE2ESK_EENS1_15EpilogueDefaultEEEEEvvEEEEvNT_6ParamsE,"aw",@nobits
	.sectionflags	@""
	.align	16
	.zero		1024


//--------------------- .nv.shared.reserved.0     --------------------------
	.section	.nv.shared.reserved.0,"aw",@nobits
	.weak		__nv_reservedSMEM_offset_0_alias
	.size		__nv_reservedSMEM_offset_0_alias, 0, 0
	.other		__nv_reservedSMEM_offset_0_alias,@"STO_CUDA_RESERVED_SHARED STV_DEFAULT"
__nv_reservedSMEM_offset_0_alias:
	.zero		0


//--------------------- .nv.global                --------------------------
	.section	.nv.global,"aw",@nobits
.nv.global:
	.type		_ZN39_INTERNAL_db47ec5c_4_k_cu_4920702b_29964cute1_E,@object
	.size		_ZN39_INTERNAL_db47ec5c_4_k_cu_4920702b_29964cute1_E,(_ZN39_INTERNAL_db47ec5c_4_k_cu_4920702b_29964cuda3std3__45__cpo6cbeginE - _ZN39_INTERNAL_db47ec5c_4_k_cu_4920702b_29964cute1_E)
_ZN39_INTERNAL_db47ec5c_4_k_cu_4920702b_29964cute1_E:
	.zero		1
	.type		_ZN39_INTERNAL_db47ec5c_4_k_cu_4920702b_29964cuda3std3__45__cpo6cbeginE,@object
	.size		_ZN39_INTERNAL_db47ec5c_4_k_cu_4920702b_29964cuda3std3__45__cpo6cbeginE,(_ZN39_INTERNAL_db47ec5c_4_k_cu_4920702b_29964cuda3std3__48in_placeE - _ZN39_INTERNAL_db47ec5c_4_k_cu_4920702b_29964cuda3std3__45__cpo6cbeginE)
_ZN39_INTERNAL_db47ec5c_4_k_cu_4920702b_29964cuda3std3__45__cpo6cbeginE:
	.zero		1
	.type		_ZN39_INTERNAL_db47ec5c_4_k_cu_4920702b_29964cuda3std3__48in_placeE,@object
	.size		_ZN39_INTERNAL_db47ec5c_4_k_cu_4920702b_29964cuda3std3__48in_placeE,(_ZN39_INTERNAL_db47ec5c_4_k_cu_4920702b_29964cuda3std6ranges3__45__cpo9iter_moveE - _ZN39_INTERNAL_db47ec5c_4_k_cu_4920702b_29964cuda3std3__48in_placeE)
_ZN39_INTERNAL_db47ec5c_4_k_cu_4920702b_29964cuda3std3__48in_placeE:
	.zero		1
	.type		_ZN39_INTERNAL_db47ec5c_4_k_cu_4920702b_29964cuda3std6ranges3__45__cpo9iter_moveE,@object
	.size		_ZN39_INTERNAL_db47ec5c_4_k_cu_4920702b_29964cuda3std6ranges3__45__cpo9iter_moveE,(_ZN39_INTERNAL_db47ec5c_4_k_cu_4920702b_29964cuda3std3__45__cpo5beginE - _ZN39_INTERNAL_db47ec5c_4_k_cu_4920702b_29964cuda3std6ranges3__45__cpo9iter_moveE)
_ZN39_INTERNAL_db47ec5c_4_k_cu_4920702b_29964cuda3std6ranges3__45__cpo9iter_moveE:
	.zero		1
	.type		_ZN39_INTERNAL_db47ec5c_4_k_cu_4920702b_29964cuda3std3__45__cpo5beginE,@object
	.size		_ZN39_INTERNAL_db47ec5c_4_k_cu_4920702b_29964cuda3std3__45__cpo5beginE,(_ZN39_INTERNAL_db47ec5c_4_k_cu_4920702b_29964cuda3std3__441_GLOBAL__N__db47ec5c_4_k_cu_4920702b_29966ignoreE - _ZN39_INTERNAL_db47ec5c_4_k_cu_4920702b_29964cuda3std3__45__cpo5beginE)
_ZN39_INTERNAL_db47ec5c_4_k_cu_4920702b_29964cuda3std3__45__cpo5beginE:
	.zero		1
	.type		_ZN39_INTERNAL_db47ec5c_4_k_cu_4920702b_29964cuda3std3__441_GLOBAL__N__db47ec5c_4_k_cu_4920702b_29966ignoreE,@object
	.size		_ZN39_INTERNAL_db47ec5c_4_k_cu_4920702b_29964cuda3std3__441_GLOBAL__N__db47ec5c_4_k_cu_4920702b_29966ignoreE,(_ZN39_INTERNAL_db47ec5c_4_k_cu_4920702b_29964cute7productE - _ZN39_INTERNAL_db47ec5c_4_k_cu_4920702b_29964cuda3std3__441_GLOBAL__N__db47ec5c_4_k_cu_4920702b_29966ignoreE)
_ZN39_INTERNAL_db47ec5c_4_k_cu_4920702b_29964cuda3std3__441_GLOBAL__N__db47ec5c_4_k_cu_4920702b_29966ignoreE:
	.zero		1
	.type		_ZN39_INTERNAL_db47ec5c_4_k_cu_4920702b_29964cute7productE,@object
	.size		_ZN39_INTERNAL_db47ec5c_4_k_cu_4920702b_29964cute7productE,(_ZN39_INTERNAL_db47ec5c_4_k_cu_4920702b_29964cuda3std3__45__cpo3endE - _ZN39_INTERNAL_db47ec5c_4_k_cu_4920702b_29964cute7productE)
_ZN39_INTERNAL_db47ec5c_4_k_cu_4920702b_29964cute7productE:
	.zero		1
	.type		_ZN39_INTERNAL_db47ec5c_4_k_cu_4920702b_29964cuda3std3__45__cpo3endE,@object
	.size		_ZN39_INTERNAL_db47ec5c_4_k_cu_4920702b_29964cuda3std3__45__cpo3endE,(_ZN39_INTERNAL_db47ec5c_4_k_cu_4920702b_29964cuda3std3__419piecewise_constructE - _ZN39_INTERNAL_db47ec5c_4_k_cu_4920702b_29964cuda3std3__45__cpo3endE)
_ZN39_INTERNAL_db47ec5c_4_k_cu_4920702b_29964cuda3std3__45__cpo3endE:
	.zero		1
	.type		_ZN39_INTERNAL_db47ec5c_4_k_cu_4920702b_29964cuda3std3__419piecewise_constructE,@object
	.size		_ZN39_INTERNAL_db47ec5c_4_k_cu_4920702b_29964cuda3std3__419piecewise_constructE,(_ZN39_INTERNAL_db47ec5c_4_k_cu_4920702b_29964cuda3std3__45__cpo4cendE - _ZN39_INTERNAL_db47ec5c_4_k_cu_4920702b_29964cuda3std3__419piecewise_constructE)
_ZN39_INTERNAL_db47ec5c_4_k_cu_4920702b_29964cuda3std3__419piecewise_constructE:
	.zero		1
	.type		_ZN39_INTERNAL_db47ec5c_4_k_cu_4920702b_29964cuda3std3__45__cpo4cendE,@object
	.size		_ZN39_INTERNAL_db47ec5c_4_k_cu_4920702b_29964cuda3std3__45__cpo4cendE,(_ZN39_INTERNAL_db47ec5c_4_k_cu_4920702b_29964cuda3std6ranges3__45__cpo4swapE - _ZN39_INTERNAL_db47ec5c_4_k_cu_4920702b_29964cuda3std3__45__cpo4cendE)
_ZN39_INTERNAL_db47ec5c_4_k_cu_4920702b_29964cuda3std3__45__cpo4cendE:
	.zero		1
	.type		_ZN39_INTERNAL_db47ec5c_4_k_cu_4920702b_29964cuda3std6ranges3__45__cpo4swapE,@object
	.size		_ZN39_INTERNAL_db47ec5c_4_k_cu_4920702b_29964cuda3std6ranges3__45__cpo4swapE,(.L_8 - _ZN39_INTERNAL_db47ec5c_4_k_cu_4920702b_29964cuda3std6ranges3__45__cpo4swapE)
_ZN39_INTERNAL_db47ec5c_4_k_cu_4920702b_29964cuda3std6ranges3__45__cpo4swapE:
	.zero		1
.L_8:


//--------------------- .nv.constant0._ZN7cutlass13device_kernelINS_4gemm6kernel13GemmUniversalIN4cute5tupleIJiiiiEEENS1_10collective13CollectiveMmaINS1_34MainloopSm90TmaGmmaWarpSpecializedILi11ENS5_IJNS4_1CILi2EEENSA_ILi1EEESC_EEENS1_35KernelTmaWarpSpecializedCooperativeEEENS5_IJNSA_ILi192EEENSA_ILi112EEENSA_ILi32EEEEEENS_6half_tENS5_IJlSC_lEEESK_SL_NS4_8TiledMMAINS4_8MMA_AtomIJNS4_4SM904GMMA25MMA_64x16x16_F32F16F16_SSILNSP_5MajorE0ELSR_0ELNSP_7ScaleInE1ELSS_1EEEEEENS4_6LayoutISD_NS5_IJSC_NSA_ILi0EEESW_EEEEENS5_IJNS4_10UnderscoreESZ_SZ_EEEEENS4_13SM90_TMA_LOADENS4_14ComposedLayoutINS4_7SwizzleILi2ELi4ELi3EEENS4_18smem_ptr_flag_bitsILi16EEENSV_INS5_IJNSA_ILi8EEESI_EEENS5_IJSI_SC_EEEEEEEvNS4_8identityENS4_23SM90_TMA_LOAD_MULTICASTES1C_vS1D_EENS_8epilogue10collective6detail29Sm90TmaWarpSpecializedAdapterINS1H_15DefaultEpilogueISK_SL_SL_NS1G_6thread17LinearCombinationISK_Li1EffLNS1L_9ScaleType4KindE0ELNS_15FloatRoundStyleE2ESK_EENS1_15EpilogueDefaultEEEEEvvEEEEvNT_6ParamsE --------------------------
	.section	.nv.constant0._ZN7cutlass13device_kernelINS_4gemm6kernel13GemmUniversalIN4cute5tupleIJiiiiEEENS1_10collective13CollectiveMmaINS1_34MainloopSm90TmaGmmaWarpSpecializedILi11ENS5_IJNS4_1CILi2EEENSA_ILi1EEESC_EEENS1_35KernelTmaWarpSpecializedCooperativeEEENS5_IJNSA_ILi192EEENSA_ILi112EEENSA_ILi32EEEEEENS_6half_tENS5_IJlSC_lEEESK_SL_NS4_8TiledMMAINS4_8MMA_AtomIJNS4_4SM904GMMA25MMA_64x16x16_F32F16F16_SSILNSP_5MajorE0ELSR_0ELNSP_7ScaleInE1ELSS_1EEEEEENS4_6LayoutISD_NS5_IJSC_NSA_ILi0EEESW_EEEEENS5_IJNS4_10UnderscoreESZ_SZ_EEEEENS4_13SM90_TMA_LOADENS4_14ComposedLayoutINS4_7SwizzleILi2ELi4ELi3EEENS4_18smem_ptr_flag_bitsILi16EEENSV_INS5_IJNSA_ILi8EEESI_EEENS5_IJSI_SC_EEEEEEEvNS4_8identityENS4_23SM90_TMA_LOAD_MULTICASTES1C_vS1D_EENS_8epilogue10collective6detail29Sm90TmaWarpSpecializedAdapterINS1H_15DefaultEpilogueISK_SL_SL_NS1G_6thread17LinearCombinationISK_Li1EffLNS1L_9ScaleType4KindE0ELNS_15FloatRoundStyleE2ESK_EENS1_15EpilogueDefaultEEEEEvvEEEEvNT_6ParamsE,"a",@progbits
	.sectionflags	@""
	.align	4
.nv.constant0._ZN7cutlass13device_kernelINS_4gemm6kernel13GemmUniversalIN4cute5tupleIJiiiiEEENS1_10collective13CollectiveMmaINS1_34MainloopSm90TmaGmmaWarpSpecializedILi11ENS5_IJNS4_1CILi2EEENSA_ILi1EEESC_EEENS1_35KernelTmaWarpSpecializedCooperativeEEENS5_IJNSA_ILi192EEENSA_ILi112EEENSA_ILi32EEEEEENS_6half_tENS5_IJlSC_lEEESK_SL_NS4_8TiledMMAINS4_8MMA_AtomIJNS4_4SM904GMMA25MMA_64x16x16_F32F16F16_SSILNSP_5MajorE0ELSR_0ELNSP_7ScaleInE1ELSS_1EEEEEENS4_6LayoutISD_NS5_IJSC_NSA_ILi0EEESW_EEEEENS5_IJNS4_10UnderscoreESZ_SZ_EEEEENS4_13SM90_TMA_LOADENS4_14ComposedLayoutINS4_7SwizzleILi2ELi4ELi3EEENS4_18smem_ptr_flag_bitsILi16EEENSV_INS5_IJNSA_ILi8EEESI_EEENS5_IJSI_SC_EEEEEEEvNS4_8identityENS4_23SM90_TMA_LOAD_MULTICASTES1C_vS1D_EENS_8epilogue10collective6detail29Sm90TmaWarpSpecializedAdapterINS1H_15DefaultEpilogueISK_SL_SL_NS1G_6thread17LinearCombinationISK_Li1EffLNS1L_9ScaleType4KindE0ELNS_15FloatRoundStyleE2ESK_EENS1_15EpilogueDefaultEEEEEvvEEEEvNT_6ParamsE:
	.zero		1664


//--------------------- SYMBOLS --------------------------

	.type		.nv.reservedSmem.offset0,@object
	.size		.nv.reservedSmem.offset0,0x4
	.type		__assertfail,@function
